	.target	sm_90a

	.elftype	@"ET_EXEC"


//--------------------- .note.nv.tkinfo           --------------------------
	.section	.note.nv.tkinfo,"",@"SHT_NOTE"
	.sectionflags	@"SHF_NOTE_NV_TKINFO"
	.tkinfo
        /*0018*/ 	.word	0x00000002
        /*0030*/ 	.string	""
        /*0030*/ 	.string	"ptxas"
        /*0030*/ 	.string	"Cuda compilation tools, release 13.0, V13.0.88"
        /*0030*/ 	.string	"Build cuda_13.0.r13.0/compiler.36424714_0"
        /*0030*/ 	.string	"-arch sm_90a -m 64 "



//--------------------- .note.nv.cuinfo           --------------------------
	.section	.note.nv.cuinfo,"",@"SHT_NOTE"
	.sectionflags	@"SHF_NOTE_NV_CUINFO"
        /*0018*/ 	.short	0x0002
        /*001a*/ 	.short	0x005a
        /*001c*/ 	.short	0x0082
	.zero		2


//--------------------- .nv.info                  --------------------------
	.section	.nv.info,"",@"SHT_CUDA_INFO"
	.align	4


	//----- nvinfo : EIATTR_REGCOUNT
	.align		4
        /*0000*/ 	.byte	0x04, 0x2f
        /*0002*/ 	.short	(.L_12 - .L_11)
	.align		4
.L_11:
        /*0004*/ 	.word	index@(_ZN7cutlass13device_kernelINS_4conv6kernel13ConvUniversalINS1_16ConvProblemShapeILNS1_8OperatorE0ELi3EEENS1_10collective14CollectiveConvINS1_46MainloopSm90TmaGmmaWarpSpecializedImplicitGemmILS5_0ELi18ELi3EN4cute5tupleIJNSA_1CILi2EEENSC_ILi1EEESE_EEENS1_36KernelImplicitTmaWarpSpecializedSm90ELi1EEENSB_IJNSC_ILi64EEENSC_ILi128EEENSB_IJNSC_ILi32EEEEEEEEENS_6half_tESN_NSA_8TiledMMAINSA_8MMA_AtomIJNSA_4SM904GMMA26MMA_64x128x16_F32F16F16_SSILNSR_5MajorE0ELST_0ELNSR_7ScaleInE1ELSU_1EEEEEENSA_6LayoutINSB_IJSE_SE_SE_EEENSB_IJNSC_ILi0EEESZ_SZ_EEEEENSB_IJNSA_10UnderscoreES12_S12_EEEEENS7_6detail26Sm90ImplicitGemmTileTraitsINSA_20SM90_TMA_LOAD_IM2COLENSA_14ComposedLayoutINSA_7SwizzleILi2ELi4ELi3EEENSA_18smem_ptr_flag_bitsILi16EEENSX_INSB_IJNSB_IJNSC_ILi8EEES1D_EEENSB_IJSK_SE_EEENSB_IJSE_NSC_ILi18EEEEEEEEENSB_IJNSB_IJSK_NSC_ILi256EEEEEENSB_IJSE_SZ_EEENSB_IJSZ_NSC_ILi2048EEEEEEEEEEEEEvEENS16_INSA_23SM90_TMA_LOAD_MULTICASTENS18_IS1A_S1C_NSX_INSB_IJNSB_IJS1D_NSC_ILi16EEEEEES1F_S1H_EEENSB_IJS1K_S1L_NSB_IJSZ_NSC_ILi4096EEEEEEEEEEEEEvEEEENS_8epilogue10collective6detail29Sm90TmaWarpSpecializedAdapterINS24_15DefaultEpilogueISN_NSB_IJNSB_IJllllEEESE_SZ_EEES29_NS23_6thread17LinearCombinationISN_Li1EffLNS2A_9ScaleType4KindE0ELNS_15FloatRoundStyleE2ESN_EENS_4gemm15EpilogueDefaultEEEEEvvEEEEvNT_6ParamsE)
        /*0008*/ 	.word	0x0000005a


	//----- nvinfo : EIATTR_FRAME_SIZE
	.align		4
.L_12:
        /*000c*/ 	.byte	0x04, 0x11
        /*000e*/ 	.short	(.L_14 - .L_13)
	.align		4
.L_13:
        /*0010*/ 	.word	index@(_ZN7cutlass13device_kernelINS_4conv6kernel13ConvUniversalINS1_16ConvProblemShapeILNS1_8OperatorE0ELi3EEENS1_10collective14CollectiveConvINS1_46MainloopSm90TmaGmmaWarpSpecializedImplicitGemmILS5_0ELi18ELi3EN4cute5tupleIJNSA_1CILi2EEENSC_ILi1EEESE_EEENS1_36KernelImplicitTmaWarpSpecializedSm90ELi1EEENSB_IJNSC_ILi64EEENSC_ILi128EEENSB_IJNSC_ILi32EEEEEEEEENS_6half_tESN_NSA_8TiledMMAINSA_8MMA_AtomIJNSA_4SM904GMMA26MMA_64x128x16_F32F16F16_SSILNSR_5MajorE0ELST_0ELNSR_7ScaleInE1ELSU_1EEEEEENSA_6LayoutINSB_IJSE_SE_SE_EEENSB_IJNSC_ILi0EEESZ_SZ_EEEEENSB_IJNSA_10UnderscoreES12_S12_EEEEENS7_6detail26Sm90ImplicitGemmTileTraitsINSA_20SM90_TMA_LOAD_IM2COLENSA_14ComposedLayoutINSA_7SwizzleILi2ELi4ELi3EEENSA_18smem_ptr_flag_bitsILi16EEENSX_INSB_IJNSB_IJNSC_ILi8EEES1D_EEENSB_IJSK_SE_EEENSB_IJSE_NSC_ILi18EEEEEEEEENSB_IJNSB_IJSK_NSC_ILi256EEEEEENSB_IJSE_SZ_EEENSB_IJSZ_NSC_ILi2048EEEEEEEEEEEEEvEENS16_INSA_23SM90_TMA_LOAD_MULTICASTENS18_IS1A_S1C_NSX_INSB_IJNSB_IJS1D_NSC_ILi16EEEEEES1F_S1H_EEENSB_IJS1K_S1L_NSB_IJSZ_NSC_ILi4096EEEEEEEEEEEEEvEEEENS_8epilogue10collective6detail29Sm90TmaWarpSpecializedAdapterINS24_15DefaultEpilogueISN_NSB_IJNSB_IJllllEEESE_SZ_EEES29_NS23_6thread17LinearCombinationISN_Li1EffLNS2A_9ScaleType4KindE0ELNS_15FloatRoundStyleE2ESN_EENS_4gemm15EpilogueDefaultEEEEEvvEEEEvNT_6ParamsE)
        /*0014*/ 	.word	0x00000000


	//----- nvinfo : EIATTR_MIN_STACK_SIZE
	.align		4
.L_14:
        /*0018*/ 	.byte	0x04, 0x12
        /*001a*/ 	.short	(.L_16 - .L_15)
	.align		4
.L_15:
        /*001c*/ 	.word	index@(_ZN7cutlass13device_kernelINS_4conv6kernel13ConvUniversalINS1_16ConvProblemShapeILNS1_8OperatorE0ELi3EEENS1_10collective14CollectiveConvINS1_46MainloopSm90TmaGmmaWarpSpecializedImplicitGemmILS5_0ELi18ELi3EN4cute5tupleIJNSA_1CILi2EEENSC_ILi1EEESE_EEENS1_36KernelImplicitTmaWarpSpecializedSm90ELi1EEENSB_IJNSC_ILi64EEENSC_ILi128EEENSB_IJNSC_ILi32EEEEEEEEENS_6half_tESN_NSA_8TiledMMAINSA_8MMA_AtomIJNSA_4SM904GMMA26MMA_64x128x16_F32F16F16_SSILNSR_5MajorE0ELST_0ELNSR_7ScaleInE1ELSU_1EEEEEENSA_6LayoutINSB_IJSE_SE_SE_EEENSB_IJNSC_ILi0EEESZ_SZ_EEEEENSB_IJNSA_10UnderscoreES12_S12_EEEEENS7_6detail26Sm90ImplicitGemmTileTraitsINSA_20SM90_TMA_LOAD_IM2COLENSA_14ComposedLayoutINSA_7SwizzleILi2ELi4ELi3EEENSA_18smem_ptr_flag_bitsILi16EEENSX_INSB_IJNSB_IJNSC_ILi8EEES1D_EEENSB_IJSK_SE_EEENSB_IJSE_NSC_ILi18EEEEEEEEENSB_IJNSB_IJSK_NSC_ILi256EEEEEENSB_IJSE_SZ_EEENSB_IJSZ_NSC_ILi2048EEEEEEEEEEEEEvEENS16_INSA_23SM90_TMA_LOAD_MULTICASTENS18_IS1A_S1C_NSX_INSB_IJNSB_IJS1D_NSC_ILi16EEEEEES1F_S1H_EEENSB_IJS1K_S1L_NSB_IJSZ_NSC_ILi4096EEEEEEEEEEEEEvEEEENS_8epilogue10collective6detail29Sm90TmaWarpSpecializedAdapterINS24_15DefaultEpilogueISN_NSB_IJNSB_IJllllEEESE_SZ_EEES29_NS23_6thread17LinearCombinationISN_Li1EffLNS2A_9ScaleType4KindE0ELNS_15FloatRoundStyleE2ESN_EENS_4gemm15EpilogueDefaultEEEEEvvEEEEvNT_6ParamsE)
        /*0020*/ 	.word	0x00000000
.L_16:


//--------------------- .nv.compat                --------------------------
	.section	.nv.compat,"",@"SHT_CUDA_COMPAT_INFO"
	.align	4
        /*0000*/ 	.byte	0x02, 0x09, 0x01, 0x00, 0x02, 0x02, 0x04, 0x00, 0x02, 0x05, 0x05, 0x00, 0x03, 0x07, 0x01, 0x01
        /*0010*/ 	.byte	0x02, 0x03, 0x01, 0x00, 0x02, 0x06, 0x01, 0x00, 0x04, 0x0b, 0x08, 0x00, 0x00, 0x00, 0x00, 0x00
        /*0020*/ 	.byte	0x00, 0x00, 0x00, 0x00


//--------------------- .nv.info._ZN7cutlass13device_kernelINS_4conv6kernel13ConvUniversalINS1_16ConvProblemShapeILNS1_8OperatorE0ELi3EEENS1_10collective14CollectiveConvINS1_46MainloopSm90TmaGmmaWarpSpecializedImplicitGemmILS5_0ELi18ELi3EN4cute5tupleIJNSA_1CILi2EEENSC_ILi1EEESE_EEENS1_36KernelImplicitTmaWarpSpecializedSm90ELi1EEENSB_IJNSC_ILi64EEENSC_ILi128EEENSB_IJNSC_ILi32EEEEEEEEENS_6half_tESN_NSA_8TiledMMAINSA_8MMA_AtomIJNSA_4SM904GMMA26MMA_64x128x16_F32F16F16_SSILNSR_5MajorE0ELST_0ELNSR_7ScaleInE1ELSU_1EEEEEENSA_6LayoutINSB_IJSE_SE_SE_EEENSB_IJNSC_ILi0EEESZ_SZ_EEEEENSB_IJNSA_10UnderscoreES12_S12_EEEEENS7_6detail26Sm90ImplicitGemmTileTraitsINSA_20SM90_TMA_LOAD_IM2COLENSA_14ComposedLayoutINSA_7SwizzleILi2ELi4ELi3EEENSA_18smem_ptr_flag_bitsILi16EEENSX_INSB_IJNSB_IJNSC_ILi8EEES1D_EEENSB_IJSK_SE_EEENSB_IJSE_NSC_ILi18EEEEEEEEENSB_IJNSB_IJSK_NSC_ILi256EEEEEENSB_IJSE_SZ_EEENSB_IJSZ_NSC_ILi2048EEEEEEEEEEEEEvEENS16_INSA_23SM90_TMA_LOAD_MULTICASTENS18_IS1A_S1C_NSX_INSB_IJNSB_IJS1D_NSC_ILi16EEEEEES1F_S1H_EEENSB_IJS1K_S1L_NSB_IJSZ_NSC_ILi4096EEEEEEEEEEEEEvEEEENS_8epilogue10collective6detail29Sm90TmaWarpSpecializedAdapterINS24_15DefaultEpilogueISN_NSB_IJNSB_IJllllEEESE_SZ_EEES29_NS23_6thread17LinearCombinationISN_Li1EffLNS2A_9ScaleType4KindE0ELNS_15FloatRoundStyleE2ESN_EENS_4gemm15EpilogueDefaultEEEEEvvEEEEvNT_6ParamsE --------------------------
	.section	.nv.info._ZN7cutlass13device_kernelINS_4conv6kernel13ConvUniversalINS1_16ConvProblemShapeILNS1_8OperatorE0ELi3EEENS1_10collective14CollectiveConvINS1_46MainloopSm90TmaGmmaWarpSpecializedImplicitGemmILS5_0ELi18ELi3EN4cute5tupleIJNSA_1CILi2EEENSC_ILi1EEESE_EEENS1_36KernelImplicitTmaWarpSpecializedSm90ELi1EEENSB_IJNSC_ILi64EEENSC_ILi128EEENSB_IJNSC_ILi32EEEEEEEEENS_6half_tESN_NSA_8TiledMMAINSA_8MMA_AtomIJNSA_4SM904GMMA26MMA_64x128x16_F32F16F16_SSILNSR_5MajorE0ELST_0ELNSR_7ScaleInE1ELSU_1EEEEEENSA_6LayoutINSB_IJSE_SE_SE_EEENSB_IJNSC_ILi0EEESZ_SZ_EEEEENSB_IJNSA_10UnderscoreES12_S12_EEEEENS7_6detail26Sm90ImplicitGemmTileTraitsINSA_20SM90_TMA_LOAD_IM2COLENSA_14ComposedLayoutINSA_7SwizzleILi2ELi4ELi3EEENSA_18smem_ptr_flag_bitsILi16EEENSX_INSB_IJNSB_IJNSC_ILi8EEES1D_EEENSB_IJSK_SE_EEENSB_IJSE_NSC_ILi18EEEEEEEEENSB_IJNSB_IJSK_NSC_ILi256EEEEEENSB_IJSE_SZ_EEENSB_IJSZ_NSC_ILi2048EEEEEEEEEEEEEvEENS16_INSA_23SM90_TMA_LOAD_MULTICASTENS18_IS1A_S1C_NSX_INSB_IJNSB_IJS1D_NSC_ILi16EEEEEES1F_S1H_EEENSB_IJS1K_S1L_NSB_IJSZ_NSC_ILi4096EEEEEEEEEEEEEvEEEENS_8epilogue10collective6detail29Sm90TmaWarpSpecializedAdapterINS24_15DefaultEpilogueISN_NSB_IJNSB_IJllllEEESE_SZ_EEES29_NS23_6thread17LinearCombinationISN_Li1EffLNS2A_9ScaleType4KindE0ELNS_15FloatRoundStyleE2ESN_EENS_4gemm15EpilogueDefaultEEEEEvvEEEEvNT_6ParamsE,"",@"SHT_CUDA_INFO"
	.sectionflags	@""
	.align	4


	//----- nvinfo : EIATTR_CUDA_API_VERSION
	.align		4
        /*0000*/ 	.byte	0x04, 0x37
        /*0002*/ 	.short	(.L_18 - .L_17)
.L_17:
        /*0004*/ 	.word	0x00000082


	//----- nvinfo : EIATTR_KPARAM_INFO
	.align		4
.L_18:
        /*0008*/ 	.byte	0x04, 0x17
        /*000a*/ 	.short	(.L_20 - .L_19)
.L_19:
        /*000c*/ 	.word	0x00000000
        /*0010*/ 	.short	0x0000
        /*0012*/ 	.short	0x0070
        /*0014*/ 	.byte	0x00, 0xf0, 0x01, 0x10


	//----- nvinfo : EIATTR_SPARSE_MMA_MASK
	.align		4
.L_20:
        /*0018*/ 	.byte	0x03, 0x50
        /*001a*/ 	.short	0x0000


	//----- nvinfo : EIATTR_MAXREG_COUNT
	.align		4
        /*001c*/ 	.byte	0x03, 0x1b
        /*001e*/ 	.short	0x00ff


	//----- nvinfo : EIATTR_NUM_BARRIERS
	.align		4
        /*0020*/ 	.byte	0x02, 0x4c
        /*0022*/ 	.byte	0x01
	.zero		1


	//----- nvinfo : EIATTR_MERCURY_ISA_VERSION
	.align		4
        /*0024*/ 	.byte	0x03, 0x5f
        /*0026*/ 	.short	0x0101


	//----- nvinfo : EIATTR_COOP_GROUP_MASK_REGIDS
	.align		4
        /*0028*/ 	.byte	0x04, 0x29
        /*002a*/ 	.short	(.L_22 - .L_21)


	//   ....[0]....
.L_21:
        /*002c*/ 	.word	0xffffffff


	//   ....[1]....
        /*0030*/ 	.word	0xffffffff


	//   ....[2]....
        /*0034*/ 	.word	0xffffffff


	//   ....[3]....
        /*0038*/ 	.word	0xffffffff


	//----- nvinfo : EIATTR_COOP_GROUP_INSTR_OFFSETS
	.align		4
.L_22:
        /*003c*/ 	.byte	0x04, 0x28
        /*003e*/ 	.short	(.L_24 - .L_23)


	//   ....[0]....
.L_23:
        /*0040*/ 	.word	0x00000070


	//   ....[1]....
        /*0044*/ 	.word	0x00000080


	//   ....[2]....
        /*0048*/ 	.word	0x00000140


	//   ....[3]....
        /*004c*/ 	.word	0x00000890


	//----- nvinfo : EIATTR_MBARRIER_INSTR_OFFSETS
	.align		4
.L_24:
        /*0050*/ 	.byte	0x04, 0x39
        /*0052*/ 	.short	(.L_26 - .L_25)


	//   ....[0]....
.L_25:
        /*0054*/ 	.word	0x00000310
        /*0058*/ 	.word	0x000000ff
        /*005c*/ 	.word	0x00036000
        /*0060*/ 	.short	0x0100
        /*0062*/ 	.byte	0x08
	.zero		1


	//   ....[1]....
        /*0064*/ 	.word	0x00000320
        /*0068*/ 	.word	0x000000ff
        /*006c*/ 	.word	0x00036090
        /*0070*/ 	.short	0x0100
        /*0072*/ 	.byte	0x08
	.zero		1


	//   ....[2]....
        /*0074*/ 	.word	0x00000330
        /*0078*/ 	.word	0x000000ff
        /*007c*/ 	.word	0x00036008
        /*0080*/ 	.short	0x0100
        /*0082*/ 	.byte	0x08
	.zero		1


	//   ....[3]....
        /*0084*/ 	.word	0x00000340
        /*0088*/ 	.word	0x000000ff
        /*008c*/ 	.word	0x00036098
        /*0090*/ 	.short	0x0100
        /*0092*/ 	.byte	0x08
	.zero		1


	//   ....[4]....
        /*0094*/ 	.word	0x00000350
        /*0098*/ 	.word	0x000000ff
        /*009c*/ 	.word	0x00036010
        /*00a0*/ 	.short	0x0100
        /*00a2*/ 	.byte	0x08
	.zero		1


	//   ....[5]....
        /*00a4*/ 	.word	0x00000360
        /*00a8*/ 	.word	0x000000ff
        /*00ac*/ 	.word	0x000360a0
        /*00b0*/ 	.short	0x0100
        /*00b2*/ 	.byte	0x08
	.zero		1


	//   ....[6]....
        /*00b4*/ 	.word	0x00000370
        /*00b8*/ 	.word	0x000000ff
        /*00bc*/ 	.word	0x00036018
        /*00c0*/ 	.short	0x0100
        /*00c2*/ 	.byte	0x08
	.zero		1


	//   ....[7]....
        /*00c4*/ 	.word	0x00000380
        /*00c8*/ 	.word	0x000000ff
        /*00cc*/ 	.word	0x000360a8
        /*00d0*/ 	.short	0x0100
        /*00d2*/ 	.byte	0x08
	.zero		1


	//   ....[8]....
        /*00d4*/ 	.word	0x00000390
        /*00d8*/ 	.word	0x000000ff
        /*00dc*/ 	.word	0x00036020
        /*00e0*/ 	.short	0x0100
        /*00e2*/ 	.byte	0x08
	.zero		1


	//   ....[9]....
        /*00e4*/ 	.word	0x000003a0
        /*00e8*/ 	.word	0x000000ff
        /*00ec*/ 	.word	0x000360b0
        /*00f0*/ 	.short	0x0100
        /*00f2*/ 	.byte	0x08
	.zero		1


	//   ....[10]....
        /*00f4*/ 	.word	0x000003b0
        /*00f8*/ 	.word	0x000000ff
        /*00fc*/ 	.word	0x00036028
        /*0100*/ 	.short	0x0100
        /*0102*/ 	.byte	0x08
	.zero		1


	//   ....[11]....
        /*0104*/ 	.word	0x000003c0
        /*0108*/ 	.word	0x000000ff
        /*010c*/ 	.word	0x000360b8
        /*0110*/ 	.short	0x0100
        /*0112*/ 	.byte	0x08
	.zero		1


	//   ....[12]....
        /*0114*/ 	.word	0x000003d0
        /*0118*/ 	.word	0x000000ff
        /*011c*/ 	.word	0x00036030
        /*0120*/ 	.short	0x0100
        /*0122*/ 	.byte	0x08
	.zero		1


	//   ....[13]....
        /*0124*/ 	.word	0x000003e0
        /*0128*/ 	.word	0x000000ff
        /*012c*/ 	.word	0x000360c0
        /*0130*/ 	.short	0x0100
        /*0132*/ 	.byte	0x08
	.zero		1


	//   ....[14]....
        /*0134*/ 	.word	0x000003f0
        /*0138*/ 	.word	0x000000ff
        /*013c*/ 	.word	0x00036038
        /*0140*/ 	.short	0x0100
        /*0142*/ 	.byte	0x08
	.zero		1


	//   ....[15]....
        /*0144*/ 	.word	0x00000400
        /*0148*/ 	.word	0x000000ff
        /*014c*/ 	.word	0x000360c8
        /*0150*/ 	.short	0x0100
        /*0152*/ 	.byte	0x08
	.zero		1


	//   ....[16]....
        /*0154*/ 	.word	0x00000410
        /*0158*/ 	.word	0x000000ff
        /*015c*/ 	.word	0x00036040
        /*0160*/ 	.short	0x0100
        /*0162*/ 	.byte	0x08
	.zero		1


	//   ....[17]....
        /*0164*/ 	.word	0x00000420
        /*0168*/ 	.word	0x000000ff
        /*016c*/ 	.word	0x000360d0
        /*0170*/ 	.short	0x0100
        /*0172*/ 	.byte	0x08
	.zero		1


	//   ....[18]....
        /*0174*/ 	.word	0x00000430
        /*0178*/ 	.word	0x000000ff
        /*017c*/ 	.word	0x00036048
        /*0180*/ 	.short	0x0100
        /*0182*/ 	.byte	0x08
	.zero		1


	//   ....[19]....
        /*0184*/ 	.word	0x00000440
        /*0188*/ 	.word	0x000000ff
        /*018c*/ 	.word	0x000360d8
        /*0190*/ 	.short	0x0100
        /*0192*/ 	.byte	0x08
	.zero		1


	//   ....[20]....
        /*0194*/ 	.word	0x00000450
        /*0198*/ 	.word	0x000000ff
        /*019c*/ 	.word	0x00036050
        /*01a0*/ 	.short	0x0100
        /*01a2*/ 	.byte	0x08
	.zero		1


	//   ....[21]....
        /*01a4*/ 	.word	0x00000460
        /*01a8*/ 	.word	0x000000ff
        /*01ac*/ 	.word	0x000360e0
        /*01b0*/ 	.short	0x0100
        /*01b2*/ 	.byte	0x08
	.zero		1


	//   ....[22]....
        /*01b4*/ 	.word	0x00000470
        /*01b8*/ 	.word	0x000000ff
        /*01bc*/ 	.word	0x00036058
        /*01c0*/ 	.short	0x0100
        /*01c2*/ 	.byte	0x08
	.zero		1


	//   ....[23]....
        /*01c4*/ 	.word	0x00000480
        /*01c8*/ 	.word	0x000000ff
        /*01cc*/ 	.word	0x000360e8
        /*01d0*/ 	.short	0x0100
        /*01d2*/ 	.byte	0x08
	.zero		1


	//   ....[24]....
        /*01d4*/ 	.word	0x00000490
        /*01d8*/ 	.word	0x000000ff
        /*01dc*/ 	.word	0x00036060
        /*01e0*/ 	.short	0x0100
        /*01e2*/ 	.byte	0x08
	.zero		1


	//   ....[25]....
        /*01e4*/ 	.word	0x000004a0
        /*01e8*/ 	.word	0x000000ff
        /*01ec*/ 	.word	0x000360f0
        /*01f0*/ 	.short	0x0100
        /*01f2*/ 	.byte	0x08
	.zero		1


	//   ....[26]....
        /*01f4*/ 	.word	0x000004b0
        /*01f8*/ 	.word	0x000000ff
        /*01fc*/ 	.word	0x00036068
        /*0200*/ 	.short	0x0100
        /*0202*/ 	.byte	0x08
	.zero		1


	//   ....[27]....
        /*0204*/ 	.word	0x000004c0
        /*0208*/ 	.word	0x000000ff
        /*020c*/ 	.word	0x000360f8
        /*0210*/ 	.short	0x0100
        /*0212*/ 	.byte	0x08
	.zero		1


	//   ....[28]....
        /*0214*/ 	.word	0x000004d0
        /*0218*/ 	.word	0x000000ff
        /*021c*/ 	.word	0x00036070
        /*0220*/ 	.short	0x0100
        /*0222*/ 	.byte	0x08
	.zero		1


	//   ....[29]....
        /*0224*/ 	.word	0x000004e0
        /*0228*/ 	.word	0x000000ff
        /*022c*/ 	.word	0x00036100
        /*0230*/ 	.short	0x0100
        /*0232*/ 	.byte	0x08
	.zero		1


	//   ....[30]....
        /*0234*/ 	.word	0x000004f0
        /*0238*/ 	.word	0x000000ff
        /*023c*/ 	.word	0x00036078
        /*0240*/ 	.short	0x0100
        /*0242*/ 	.byte	0x08
	.zero		1


	//   ....[31]....
        /*0244*/ 	.word	0x00000500
        /*0248*/ 	.word	0x000000ff
        /*024c*/ 	.word	0x00036108
        /*0250*/ 	.short	0x0100
        /*0252*/ 	.byte	0x08
	.zero		1


	//   ....[32]....
        /*0254*/ 	.word	0x00000510
        /*0258*/ 	.word	0x000000ff
        /*025c*/ 	.word	0x00036080
        /*0260*/ 	.short	0x0100
        /*0262*/ 	.byte	0x08
	.zero		1


	//   ....[33]....
        /*0264*/ 	.word	0x00000520
        /*0268*/ 	.word	0x000000ff
        /*026c*/ 	.word	0x00036110
        /*0270*/ 	.short	0x0100
        /*0272*/ 	.byte	0x08
	.zero		1


	//   ....[34]....
        /*0274*/ 	.word	0x00000530
        /*0278*/ 	.word	0x000000ff
        /*027c*/ 	.word	0x00036088
        /*0280*/ 	.short	0x0100
        /*0282*/ 	.byte	0x08
	.zero		1


	//   ....[35]....
        /*0284*/ 	.word	0x00000540
        /*0288*/ 	.word	0x000000ff
        /*028c*/ 	.word	0x00036118
        /*0290*/ 	.short	0x0100
        /*0292*/ 	.byte	0x08
	.zero		1


	//   ....[36]....
        /*0294*/ 	.word	0x00000f00
        /*0298*/ 	.word	0x00000008
        /*029c*/ 	.word	0x00036000
        /*02a0*/ 	.short	0x010a
        /*02a2*/ 	.byte	0x3f
	.zero		1


	//   ....[37]....
        /*02a4*/ 	.word	0x000011e0
        /*02a8*/ 	.word	0x0000000b
        /*02ac*/ 	.word	0x00036000
        /*02b0*/ 	.short	0x010a
        /*02b2*/ 	.byte	0x3f
	.zero		1


	//   ....[38]....
        /*02b4*/ 	.word	0x00001340
        /*02b8*/ 	.word	0x0000000a
        /*02bc*/ 	.word	0x00000000
        /*02c0*/ 	.short	0x0101
        /*02c2*/ 	.byte	0x3f
	.zero		1


	//   ....[39]....
        /*02c4*/ 	.word	0x00001580
        /*02c8*/ 	.word	0x00000004
        /*02cc*/ 	.word	0x00000000
        /*02d0*/ 	.short	0x0101
        /*02d2*/ 	.byte	0x3f
	.zero		1


	//   ....[40]....
        /*02d4*/ 	.word	0x000060e0
        /*02d8*/ 	.word	0x0000000f
        /*02dc*/ 	.word	0x00036090
        /*02e0*/ 	.short	0x010a
        /*02e2*/ 	.byte	0x3f
	.zero		1


	//   ....[41]....
        /*02e4*/ 	.word	0x000068f0
        /*02e8*/ 	.word	0x00000002
        /*02ec*/ 	.word	0x00000000
        /*02f0*/ 	.short	0x010a
        /*02f2*/ 	.byte	0x3f
	.zero		1


	//   ....[42]....
        /*02f4*/ 	.word	0x000069a0
        /*02f8*/ 	.word	0x00000002
        /*02fc*/ 	.word	0x00000000
        /*0300*/ 	.short	0x010a
        /*0302*/ 	.byte	0x3f
	.zero		1


	//   ....[43]....
        /*0304*/ 	.word	0x00006a50
        /*0308*/ 	.word	0x00000002
        /*030c*/ 	.word	0x00000000
        /*0310*/ 	.short	0x010a
        /*0312*/ 	.byte	0x3f
	.zero		1


	//   ....[44]....
        /*0314*/ 	.word	0x00006b00
        /*0318*/ 	.word	0x00000002
        /*031c*/ 	.word	0x00000000
        /*0320*/ 	.short	0x010a
        /*0322*/ 	.byte	0x3f
	.zero		1


	//   ....[45]....
        /*0324*/ 	.word	0x00006bb0
        /*0328*/ 	.word	0x00000002
        /*032c*/ 	.word	0x00000000
        /*0330*/ 	.short	0x010a
        /*0332*/ 	.byte	0x3f
	.zero		1


	//   ....[46]....
        /*0334*/ 	.word	0x00006c60
        /*0338*/ 	.word	0x00000002
        /*033c*/ 	.word	0x00000000
        /*0340*/ 	.short	0x010a
        /*0342*/ 	.byte	0x3f
	.zero		1


	//   ....[47]....
        /*0344*/ 	.word	0x00006d10
        /*0348*/ 	.word	0x00000002
        /*034c*/ 	.word	0x00000000
        /*0350*/ 	.short	0x010a
        /*0352*/ 	.byte	0x3f
	.zero		1


	//   ....[48]....
        /*0354*/ 	.word	0x00006dc0
        /*0358*/ 	.word	0x00000002
        /*035c*/ 	.word	0x00000000
        /*0360*/ 	.short	0x010a
        /*0362*/ 	.byte	0x3f
	.zero		1


	//   ....[49]....
        /*0364*/ 	.word	0x00006e70
        /*0368*/ 	.word	0x00000002
        /*036c*/ 	.word	0x00000000
        /*0370*/ 	.short	0x010a
        /*0372*/ 	.byte	0x3f
	.zero		1


	//   ....[50]....
        /*0374*/ 	.word	0x00006f20
        /*0378*/ 	.word	0x00000002
        /*037c*/ 	.word	0x00000000
        /*0380*/ 	.short	0x010a
        /*0382*/ 	.byte	0x3f
	.zero		1


	//   ....[51]....
        /*0384*/ 	.word	0x00006fd0
        /*0388*/ 	.word	0x00000002
        /*038c*/ 	.word	0x00000000
        /*0390*/ 	.short	0x010a
        /*0392*/ 	.byte	0x3f
	.zero		1


	//   ....[52]....
        /*0394*/ 	.word	0x00007080
        /*0398*/ 	.word	0x00000002
        /*039c*/ 	.word	0x00000000
        /*03a0*/ 	.short	0x010a
        /*03a2*/ 	.byte	0x3f
	.zero		1


	//   ....[53]....
        /*03a4*/ 	.word	0x00007130
        /*03a8*/ 	.word	0x00000002
        /*03ac*/ 	.word	0x00000000
        /*03b0*/ 	.short	0x010a
        /*03b2*/ 	.byte	0x3f
	.zero		1


	//   ....[54]....
        /*03b4*/ 	.word	0x000071e0
        /*03b8*/ 	.word	0x00000002
        /*03bc*/ 	.word	0x00000000
        /*03c0*/ 	.short	0x010a
        /*03c2*/ 	.byte	0x3f
	.zero		1


	//   ....[55]....
        /*03c4*/ 	.word	0x00007290
        /*03c8*/ 	.word	0x00000002
        /*03cc*/ 	.word	0x00000000
        /*03d0*/ 	.short	0x010a
        /*03d2*/ 	.byte	0x3f
	.zero		1


	//   ....[56]....
        /*03d4*/ 	.word	0x00007340
        /*03d8*/ 	.word	0x00000002
        /*03dc*/ 	.word	0x00000000
        /*03e0*/ 	.short	0x010a
        /*03e2*/ 	.byte	0x3f
	.zero		1


	//   ....[57]....
        /*03e4*/ 	.word	0x000073f0
        /*03e8*/ 	.word	0x00000002
        /*03ec*/ 	.word	0x00000000
        /*03f0*/ 	.short	0x010a
        /*03f2*/ 	.byte	0x3f
	.zero		1


	//   ....[58]....
        /*03f4*/ 	.word	0x000074a0
        /*03f8*/ 	.word	0x00000003
        /*03fc*/ 	.word	0x00000000
        /*0400*/ 	.short	0x010a
        /*0402*/ 	.byte	0x3f
	.zero		1


	//----- nvinfo : EIATTR_NUM_MBARRIERS
	.align		4
.L_26:
        /*0404*/ 	.byte	0x03, 0x38
        /*0406*/ 	.short	0x0024


	//----- nvinfo : EIATTR_EXIT_INSTR_OFFSETS
	.align		4
        /*0408*/ 	.byte	0x04, 0x1c
        /*040a*/ 	.short	(.L_28 - .L_27)


	//   ....[0]....
.L_27:
        /*040c*/ 	.word	0x00000c30


	//   ....[1]....
        /*0410*/ 	.word	0x000016e0


	//   ....[2]....
        /*0414*/ 	.word	0x00004820


	//   ....[3]....
        /*0418*/ 	.word	0x00004850


	//   ....[4]....
        /*041c*/ 	.word	0x00005ec0


	//   ....[5]....
        /*0420*/ 	.word	0x00005ef0


	//   ....[6]....
        /*0424*/ 	.word	0x00005f10


	//   ....[7]....
        /*0428*/ 	.word	0x000067e0


	//   ....[8]....
        /*042c*/ 	.word	0x000074d0


	//----- nvinfo : EIATTR_MAX_THREADS
	.align		4
.L_28:
        /*0430*/ 	.byte	0x04, 0x05
        /*0432*/ 	.short	(.L_30 - .L_29)
.L_29:
        /*0434*/ 	.word	0x00000100
        /*0438*/ 	.word	0x00000001
        /*043c*/ 	.word	0x00000001


	//----- nvinfo : EIATTR_CRS_STACK_SIZE
	.align		4
.L_30:
        /*0440*/ 	.byte	0x04, 0x1e
        /*0442*/ 	.short	(.L_32 - .L_31)
.L_31:
        /*0444*/ 	.word	0x00000000


	//----- nvinfo : EIATTR_CBANK_PARAM_SIZE
	.align		4
.L_32:
        /*0448*/ 	.byte	0x03, 0x19
        /*044a*/ 	.short	0x0470


	//----- nvinfo : EIATTR_PARAM_CBANK
	.align		4
        /*044c*/ 	.byte	0x04, 0x0a
        /*044e*/ 	.short	(.L_34 - .L_33)
	.align		4
.L_33:
        /*0450*/ 	.word	index@(.nv.constant0._ZN7cutlass13device_kernelINS_4conv6kernel13ConvUniversalINS1_16ConvProblemShapeILNS1_8OperatorE0ELi3EEENS1_10collective14CollectiveConvINS1_46MainloopSm90TmaGmmaWarpSpecializedImplicitGemmILS5_0ELi18ELi3EN4cute5tupleIJNSA_1CILi2EEENSC_ILi1EEESE_EEENS1_36KernelImplicitTmaWarpSpecializedSm90ELi1EEENSB_IJNSC_ILi64EEENSC_ILi128EEENSB_IJNSC_ILi32EEEEEEEEENS_6half_tESN_NSA_8TiledMMAINSA_8MMA_AtomIJNSA_4SM904GMMA26MMA_64x128x16_F32F16F16_SSILNSR_5MajorE0ELST_0ELNSR_7ScaleInE1ELSU_1EEEEEENSA_6LayoutINSB_IJSE_SE_SE_EEENSB_IJNSC_ILi0EEESZ_SZ_EEEEENSB_IJNSA_10UnderscoreES12_S12_EEEEENS7_6detail26Sm90ImplicitGemmTileTraitsINSA_20SM90_TMA_LOAD_IM2COLENSA_14ComposedLayoutINSA_7SwizzleILi2ELi4ELi3EEENSA_18smem_ptr_flag_bitsILi16EEENSX_INSB_IJNSB_IJNSC_ILi8EEES1D_EEENSB_IJSK_SE_EEENSB_IJSE_NSC_ILi18EEEEEEEEENSB_IJNSB_IJSK_NSC_ILi256EEEEEENSB_IJSE_SZ_EEENSB_IJSZ_NSC_ILi2048EEEEEEEEEEEEEvEENS16_INSA_23SM90_TMA_LOAD_MULTICASTENS18_IS1A_S1C_NSX_INSB_IJNSB_IJS1D_NSC_ILi16EEEEEES1F_S1H_EEENSB_IJS1K_S1L_NSB_IJSZ_NSC_ILi4096EEEEEEEEEEEEEvEEEENS_8epilogue10collective6detail29Sm90TmaWarpSpecializedAdapterINS24_15DefaultEpilogueISN_NSB_IJNSB_IJllllEEESE_SZ_EEES29_NS23_6thread17LinearCombinationISN_Li1EffLNS2A_9ScaleType4KindE0ELNS_15FloatRoundStyleE2ESN_EENS_4gemm15EpilogueDefaultEEEEEvvEEEEvNT_6ParamsE)
        /*0454*/ 	.short	0x0210
        /*0456*/ 	.short	0x0470


	//----- nvinfo : EIATTR_SW_WAR
	.align		4
.L_34:
        /*0458*/ 	.byte	0x04, 0x36
        /*045a*/ 	.short	(.L_36 - .L_35)
.L_35:
        /*045c*/ 	.word	0x00000008
.L_36:


//--------------------- .nv.callgraph             --------------------------
	.section	.nv.callgraph,"",@"SHT_CUDA_CALLGRAPH"
	.align	4
	.sectionentsize	8
	.align		4
        /*0000*/ 	.word	0x00000000
	.align		4
        /*0004*/ 	.word	0xffffffff
	.align		4
        /*0008*/ 	.word	0x00000000
	.align		4
        /*000c*/ 	.word	0xfffffffe
	.align		4
        /*0010*/ 	.word	0x00000000
	.align		4
        /*0014*/ 	.word	0xfffffffd
	.align		4
        /*0018*/ 	.word	0x00000000
	.align		4
        /*001c*/ 	.word	0xfffffffc


//--------------------- .nv.constant4             --------------------------
	.section	.nv.constant4,"a",@progbits
	.align	8
	.align		8
.nv.constant4:
        /*0000*/ 	.dword	_ZN39_INTERNAL_e3dee308_4_k_cu_2330db52_34734cuda3std3__45__cpo5beginE
	.align		8
        /*0008*/ 	.dword	_ZN39_INTERNAL_e3dee308_4_k_cu_2330db52_34734cuda3std3__45__cpo3endE
	.align		8
        /*0010*/ 	.dword	_ZN39_INTERNAL_e3dee308_4_k_cu_2330db52_34734cuda3std3__45__cpo6cbeginE
	.align		8
        /*0018*/ 	.dword	_ZN39_INTERNAL_e3dee308_4_k_cu_2330db52_34734cuda3std3__45__cpo4cendE
	.align		8
        /*0020*/ 	.dword	_ZN39_INTERNAL_e3dee308_4_k_cu_2330db52_34734cuda3std3__441_GLOBAL__N__e3dee308_4_k_cu_2330db52_34736ignoreE
	.align		8
        /*0028*/ 	.dword	_ZN39_INTERNAL_e3dee308_4_k_cu_2330db52_34734cuda3std3__419piecewise_constructE
	.align		8
        /*0030*/ 	.dword	_ZN39_INTERNAL_e3dee308_4_k_cu_2330db52_34734cuda3std3__48in_placeE
	.align		8
        /*0038*/ 	.dword	_ZN39_INTERNAL_e3dee308_4_k_cu_2330db52_34734cuda3std6ranges3__45__cpo4swapE
	.align		8
        /*0040*/ 	.dword	_ZN39_INTERNAL_e3dee308_4_k_cu_2330db52_34734cuda3std6ranges3__45__cpo9iter_moveE
	.align		8
        /*0048*/ 	.dword	_ZN39_INTERNAL_e3dee308_4_k_cu_2330db52_34734cute7productE
	.align		8
        /*0050*/ 	.dword	_ZN39_INTERNAL_e3dee308_4_k_cu_2330db52_34734cute1_E


//--------------------- .text._ZN7cutlass13device_kernelINS_4conv6kernel13ConvUniversalINS1_16ConvProblemShapeILNS1_8OperatorE0ELi3EEENS1_10collective14CollectiveConvINS1_46MainloopSm90TmaGmmaWarpSpecializedImplicitGemmILS5_0ELi18ELi3EN4cute5tupleIJNSA_1CILi2EEENSC_ILi1EEESE_EEENS1_36KernelImplicitTmaWarpSpecializedSm90ELi1EEENSB_IJNSC_ILi64EEENSC_ILi128EEENSB_IJNSC_ILi32EEEEEEEEENS_6half_tESN_NSA_8TiledMMAINSA_8MMA_AtomIJNSA_4SM904GMMA26MMA_64x128x16_F32F16F16_SSILNSR_5MajorE0ELST_0ELNSR_7ScaleInE1ELSU_1EEEEEENSA_6LayoutINSB_IJSE_SE_SE_EEENSB_IJNSC_ILi0EEESZ_SZ_EEEEENSB_IJNSA_10UnderscoreES12_S12_EEEEENS7_6detail26Sm90ImplicitGemmTileTraitsINSA_20SM90_TMA_LOAD_IM2COLENSA_14ComposedLayoutINSA_7SwizzleILi2ELi4ELi3EEENSA_18smem_ptr_flag_bitsILi16EEENSX_INSB_IJNSB_IJNSC_ILi8EEES1D_EEENSB_IJSK_SE_EEENSB_IJSE_NSC_ILi18EEEEEEEEENSB_IJNSB_IJSK_NSC_ILi256EEEEEENSB_IJSE_SZ_EEENSB_IJSZ_NSC_ILi2048EEEEEEEEEEEEEvEENS16_INSA_23SM90_TMA_LOAD_MULTICASTENS18_IS1A_S1C_NSX_INSB_IJNSB_IJS1D_NSC_ILi16EEEEEES1F_S1H_EEENSB_IJS1K_S1L_NSB_IJSZ_NSC_ILi4096EEEEEEEEEEEEEvEEEENS_8epilogue10collective6detail29Sm90TmaWarpSpecializedAdapterINS24_15DefaultEpilogueISN_NSB_IJNSB_IJllllEEESE_SZ_EEES29_NS23_6thread17LinearCombinationISN_Li1EffLNS2A_9ScaleType4KindE0ELNS_15FloatRoundStyleE2ESN_EENS_4gemm15EpilogueDefaultEEEEEvvEEEEvNT_6ParamsE --------------------------
	.section	.text._ZN7cutlass13device_kernelINS_4conv6kernel13ConvUniversalINS1_16ConvProblemShapeILNS1_8OperatorE0ELi3EEENS1_10collective14CollectiveConvINS1_46MainloopSm90TmaGmmaWarpSpecializedImplicitGemmILS5_0ELi18ELi3EN4cute5tupleIJNSA_1CILi2EEENSC_ILi1EEESE_EEENS1_36KernelImplicitTmaWarpSpecializedSm90ELi1EEENSB_IJNSC_ILi64EEENSC_ILi128EEENSB_IJNSC_ILi32EEEEEEEEENS_6half_tESN_NSA_8TiledMMAINSA_8MMA_AtomIJNSA_4SM904GMMA26MMA_64x128x16_F32F16F16_SSILNSR_5MajorE0ELST_0ELNSR_7ScaleInE1ELSU_1EEEEEENSA_6LayoutINSB_IJSE_SE_SE_EEENSB_IJNSC_ILi0EEESZ_SZ_EEEEENSB_IJNSA_10UnderscoreES12_S12_EEEEENS7_6detail26Sm90ImplicitGemmTileTraitsINSA_20SM90_TMA_LOAD_IM2COLENSA_14ComposedLayoutINSA_7SwizzleILi2ELi4ELi3EEENSA_18smem_ptr_flag_bitsILi16EEENSX_INSB_IJNSB_IJNSC_ILi8EEES1D_EEENSB_IJSK_SE_EEENSB_IJSE_NSC_ILi18EEEEEEEEENSB_IJNSB_IJSK_NSC_ILi256EEEEEENSB_IJSE_SZ_EEENSB_IJSZ_NSC_ILi2048EEEEEEEEEEEEEvEENS16_INSA_23SM90_TMA_LOAD_MULTICASTENS18_IS1A_S1C_NSX_INSB_IJNSB_IJS1D_NSC_ILi16EEEEEES1F_S1H_EEENSB_IJS1K_S1L_NSB_IJSZ_NSC_ILi4096EEEEEEEEEEEEEvEEEENS_8epilogue10collective6detail29Sm90TmaWarpSpecializedAdapterINS24_15DefaultEpilogueISN_NSB_IJNSB_IJllllEEESE_SZ_EEES29_NS23_6thread17LinearCombinationISN_Li1EffLNS2A_9ScaleType4KindE0ELNS_15FloatRoundStyleE2ESN_EENS_4gemm15EpilogueDefaultEEEEEvvEEEEvNT_6ParamsE,"ax",@progbits
	.align	128
.text._ZN7cutlass13device_kernelINS_4conv6kernel13ConvUniversalINS1_16ConvProblemShapeILNS1_8OperatorE0ELi3EEENS1_10collective14CollectiveConvINS1_46MainloopSm90TmaGmmaWarpSpecializedImplicitGemmILS5_0ELi18ELi3EN4cute5tupleIJNSA_1CILi2EEENSC_ILi1EEESE_EEENS1_36KernelImplicitTmaWarpSpecializedSm90ELi1EEENSB_IJNSC_ILi64EEENSC_ILi128EEENSB_IJNSC_ILi32EEEEEEEEENS_6half_tESN_NSA_8TiledMMAINSA_8MMA_AtomIJNSA_4SM904GMMA26MMA_64x128x16_F32F16F16_SSILNSR_5MajorE0ELST_0ELNSR_7ScaleInE1ELSU_1EEEEEENSA_6LayoutINSB_IJSE_SE_SE_EEENSB_IJNSC_ILi0EEESZ_SZ_EEEEENSB_IJNSA_10UnderscoreES12_S12_EEEEENS7_6detail26Sm90ImplicitGemmTileTraitsINSA_20SM90_TMA_LOAD_IM2COLENSA_14ComposedLayoutINSA_7SwizzleILi2ELi4ELi3EEENSA_18smem_ptr_flag_bitsILi16EEENSX_INSB_IJNSB_IJNSC_ILi8EEES1D_EEENSB_IJSK_SE_EEENSB_IJSE_NSC_ILi18EEEEEEEEENSB_IJNSB_IJSK_NSC_ILi256EEEEEENSB_IJSE_SZ_EEENSB_IJSZ_NSC_ILi2048EEEEEEEEEEEEEvEENS16_INSA_23SM90_TMA_LOAD_MULTICASTENS18_IS1A_S1C_NSX_INSB_IJNSB_IJS1D_NSC_ILi16EEEEEES1F_S1H_EEENSB_IJS1K_S1L_NSB_IJSZ_NSC_ILi4096EEEEEEEEEEEEEvEEEENS_8epilogue10collective6detail29Sm90TmaWarpSpecializedAdapterINS24_15DefaultEpilogueISN_NSB_IJNSB_IJllllEEESE_SZ_EEES29_NS23_6thread17LinearCombinationISN_Li1EffLNS2A_9ScaleType4KindE0ELNS_15FloatRoundStyleE2ESN_EENS_4gemm15EpilogueDefaultEEEEEvvEEEEvNT_6ParamsE:
        .type           _ZN7cutlass13device_kernelINS_4conv6kernel13ConvUniversalINS1_16ConvProblemShapeILNS1_8OperatorE0ELi3EEENS1_10collective14CollectiveConvINS1_46MainloopSm90TmaGmmaWarpSpecializedImplicitGemmILS5_0ELi18ELi3EN4cute5tupleIJNSA_1CILi2EEENSC_ILi1EEESE_EEENS1_36KernelImplicitTmaWarpSpecializedSm90ELi1EEENSB_IJNSC_ILi64EEENSC_ILi128EEENSB_IJNSC_ILi32EEEEEEEEENS_6half_tESN_NSA_8TiledMMAINSA_8MMA_AtomIJNSA_4SM904GMMA26MMA_64x128x16_F32F16F16_SSILNSR_5MajorE0ELST_0ELNSR_7ScaleInE1ELSU_1EEEEEENSA_6LayoutINSB_IJSE_SE_SE_EEENSB_IJNSC_ILi0EEESZ_SZ_EEEEENSB_IJNSA_10UnderscoreES12_S12_EEEEENS7_6detail26Sm90ImplicitGemmTileTraitsINSA_20SM90_TMA_LOAD_IM2COLENSA_14ComposedLayoutINSA_7SwizzleILi2ELi4ELi3EEENSA_18smem_ptr_flag_bitsILi16EEENSX_INSB_IJNSB_IJNSC_ILi8EEES1D_EEENSB_IJSK_SE_EEENSB_IJSE_NSC_ILi18EEEEEEEEENSB_IJNSB_IJSK_NSC_ILi256EEEEEENSB_IJSE_SZ_EEENSB_IJSZ_NSC_ILi2048EEEEEEEEEEEEEvEENS16_INSA_23SM90_TMA_LOAD_MULTICASTENS18_IS1A_S1C_NSX_INSB_IJNSB_IJS1D_NSC_ILi16EEEEEES1F_S1H_EEENSB_IJS1K_S1L_NSB_IJSZ_NSC_ILi4096EEEEEEEEEEEEEvEEEENS_8epilogue10collective6detail29Sm90TmaWarpSpecializedAdapterINS24_15DefaultEpilogueISN_NSB_IJNSB_IJllllEEESE_SZ_EEES29_NS23_6thread17LinearCombinationISN_Li1EffLNS2A_9ScaleType4KindE0ELNS_15FloatRoundStyleE2ESN_EENS_4gemm15EpilogueDefaultEEEEEvvEEEEvNT_6ParamsE,@function
        .size           _ZN7cutlass13device_kernelINS_4conv6kernel13ConvUniversalINS1_16ConvProblemShapeILNS1_8OperatorE0ELi3EEENS1_10collective14CollectiveConvINS1_46MainloopSm90TmaGmmaWarpSpecializedImplicitGemmILS5_0ELi18ELi3EN4cute5tupleIJNSA_1CILi2EEENSC_ILi1EEESE_EEENS1_36KernelImplicitTmaWarpSpecializedSm90ELi1EEENSB_IJNSC_ILi64EEENSC_ILi128EEENSB_IJNSC_ILi32EEEEEEEEENS_6half_tESN_NSA_8TiledMMAINSA_8MMA_AtomIJNSA_4SM904GMMA26MMA_64x128x16_F32F16F16_SSILNSR_5MajorE0ELST_0ELNSR_7ScaleInE1ELSU_1EEEEEENSA_6LayoutINSB_IJSE_SE_SE_EEENSB_IJNSC_ILi0EEESZ_SZ_EEEEENSB_IJNSA_10UnderscoreES12_S12_EEEEENS7_6detail26Sm90ImplicitGemmTileTraitsINSA_20SM90_TMA_LOAD_IM2COLENSA_14ComposedLayoutINSA_7SwizzleILi2ELi4ELi3EEENSA_18smem_ptr_flag_bitsILi16EEENSX_INSB_IJNSB_IJNSC_ILi8EEES1D_EEENSB_IJSK_SE_EEENSB_IJSE_NSC_ILi18EEEEEEEEENSB_IJNSB_IJSK_NSC_ILi256EEEEEENSB_IJSE_SZ_EEENSB_IJSZ_NSC_ILi2048EEEEEEEEEEEEEvEENS16_INSA_23SM90_TMA_LOAD_MULTICASTENS18_IS1A_S1C_NSX_INSB_IJNSB_IJS1D_NSC_ILi16EEEEEES1F_S1H_EEENSB_IJS1K_S1L_NSB_IJSZ_NSC_ILi4096EEEEEEEEEEEEEvEEEENS_8epilogue10collective6detail29Sm90TmaWarpSpecializedAdapterINS24_15DefaultEpilogueISN_NSB_IJNSB_IJllllEEESE_SZ_EEES29_NS23_6thread17LinearCombinationISN_Li1EffLNS2A_9ScaleType4KindE0ELNS_15FloatRoundStyleE2ESN_EENS_4gemm15EpilogueDefaultEEEEEvvEEEEvNT_6ParamsE,(.L_x_178 - _ZN7cutlass13device_kernelINS_4conv6kernel13ConvUniversalINS1_16ConvProblemShapeILNS1_8OperatorE0ELi3EEENS1_10collective14CollectiveConvINS1_46MainloopSm90TmaGmmaWarpSpecializedImplicitGemmILS5_0ELi18ELi3EN4cute5tupleIJNSA_1CILi2EEENSC_ILi1EEESE_EEENS1_36KernelImplicitTmaWarpSpecializedSm90ELi1EEENSB_IJNSC_ILi64EEENSC_ILi128EEENSB_IJNSC_ILi32EEEEEEEEENS_6half_tESN_NSA_8TiledMMAINSA_8MMA_AtomIJNSA_4SM904GMMA26MMA_64x128x16_F32F16F16_SSILNSR_5MajorE0ELST_0ELNSR_7ScaleInE1ELSU_1EEEEEENSA_6LayoutINSB_IJSE_SE_SE_EEENSB_IJNSC_ILi0EEESZ_SZ_EEEEENSB_IJNSA_10UnderscoreES12_S12_EEEEENS7_6detail26Sm90ImplicitGemmTileTraitsINSA_20SM90_TMA_LOAD_IM2COLENSA_14ComposedLayoutINSA_7SwizzleILi2ELi4ELi3EEENSA_18smem_ptr_flag_bitsILi16EEENSX_INSB_IJNSB_IJNSC_ILi8EEES1D_EEENSB_IJSK_SE_EEENSB_IJSE_NSC_ILi18EEEEEEEEENSB_IJNSB_IJSK_NSC_ILi256EEEEEENSB_IJSE_SZ_EEENSB_IJSZ_NSC_ILi2048EEEEEEEEEEEEEvEENS16_INSA_23SM90_TMA_LOAD_MULTICASTENS18_IS1A_S1C_NSX_INSB_IJNSB_IJS1D_NSC_ILi16EEEEEES1F_S1H_EEENSB_IJS1K_S1L_NSB_IJSZ_NSC_ILi4096EEEEEEEEEEEEEvEEEENS_8epilogue10collective6detail29Sm90TmaWarpSpecializedAdapterINS24_15DefaultEpilogueISN_NSB_IJNSB_IJllllEEESE_SZ_EEES29_NS23_6thread17LinearCombinationISN_Li1EffLNS2A_9ScaleType4KindE0ELNS_15FloatRoundStyleE2ESN_EENS_4gemm15EpilogueDefaultEEEEEvvEEEEvNT_6ParamsE)
        .other          _ZN7cutlass13device_kernelINS_4conv6kernel13ConvUniversalINS1_16ConvProblemShapeILNS1_8OperatorE0ELi3EEENS1_10collective14CollectiveConvINS1_46MainloopSm90TmaGmmaWarpSpecializedImplicitGemmILS5_0ELi18ELi3EN4cute5tupleIJNSA_1CILi2EEENSC_ILi1EEESE_EEENS1_36KernelImplicitTmaWarpSpecializedSm90ELi1EEENSB_IJNSC_ILi64EEENSC_ILi128EEENSB_IJNSC_ILi32EEEEEEEEENS_6half_tESN_NSA_8TiledMMAINSA_8MMA_AtomIJNSA_4SM904GMMA26MMA_64x128x16_F32F16F16_SSILNSR_5MajorE0ELST_0ELNSR_7ScaleInE1ELSU_1EEEEEENSA_6LayoutINSB_IJSE_SE_SE_EEENSB_IJNSC_ILi0EEESZ_SZ_EEEEENSB_IJNSA_10UnderscoreES12_S12_EEEEENS7_6detail26Sm90ImplicitGemmTileTraitsINSA_20SM90_TMA_LOAD_IM2COLENSA_14ComposedLayoutINSA_7SwizzleILi2ELi4ELi3EEENSA_18smem_ptr_flag_bitsILi16EEENSX_INSB_IJNSB_IJNSC_ILi8EEES1D_EEENSB_IJSK_SE_EEENSB_IJSE_NSC_ILi18EEEEEEEEENSB_IJNSB_IJSK_NSC_ILi256EEEEEENSB_IJSE_SZ_EEENSB_IJSZ_NSC_ILi2048EEEEEEEEEEEEEvEENS16_INSA_23SM90_TMA_LOAD_MULTICASTENS18_IS1A_S1C_NSX_INSB_IJNSB_IJS1D_NSC_ILi16EEEEEES1F_S1H_EEENSB_IJS1K_S1L_NSB_IJSZ_NSC_ILi4096EEEEEEEEEEEEEvEEEENS_8epilogue10collective6detail29Sm90TmaWarpSpecializedAdapterINS24_15DefaultEpilogueISN_NSB_IJNSB_IJllllEEESE_SZ_EEES29_NS23_6thread17LinearCombinationISN_Li1EffLNS2A_9ScaleType4KindE0ELNS_15FloatRoundStyleE2ESN_EENS_4gemm15EpilogueDefaultEEEEEvvEEEEvNT_6ParamsE,@"STO_CUDA_ENTRY STV_DEFAULT"
_ZN7cutlass13device_kernelINS_4conv6kernel13ConvUniversalINS1_16ConvProblemShapeILNS1_8OperatorE0ELi3EEENS1_10collective14CollectiveConvINS1_46MainloopSm90TmaGmmaWarpSpecializedImplicitGemmILS5_0ELi18ELi3EN4cute5tupleIJNSA_1CILi2EEENSC_ILi1EEESE_EEENS1_36KernelImplicitTmaWarpSpecializedSm90ELi1EEENSB_IJNSC_ILi64EEENSC_ILi128EEENSB_IJNSC_ILi32EEEEEEEEENS_6half_tESN_NSA_8TiledMMAINSA_8MMA_AtomIJNSA_4SM904GMMA26MMA_64x128x16_F32F16F16_SSILNSR_5MajorE0ELST_0ELNSR_7ScaleInE1ELSU_1EEEEEENSA_6LayoutINSB_IJSE_SE_SE_EEENSB_IJNSC_ILi0EEESZ_SZ_EEEEENSB_IJNSA_10UnderscoreES12_S12_EEEEENS7_6detail26Sm90ImplicitGemmTileTraitsINSA_20SM90_TMA_LOAD_IM2COLENSA_14ComposedLayoutINSA_7SwizzleILi2ELi4ELi3EEENSA_18smem_ptr_flag_bitsILi16EEENSX_INSB_IJNSB_IJNSC_ILi8EEES1D_EEENSB_IJSK_SE_EEENSB_IJSE_NSC_ILi18EEEEEEEEENSB_IJNSB_IJSK_NSC_ILi256EEEEEENSB_IJSE_SZ_EEENSB_IJSZ_NSC_ILi2048EEEEEEEEEEEEEvEENS16_INSA_23SM90_TMA_LOAD_MULTICASTENS18_IS1A_S1C_NSX_INSB_IJNSB_IJS1D_NSC_ILi16EEEEEES1F_S1H_EEENSB_IJS1K_S1L_NSB_IJSZ_NSC_ILi4096EEEEEEEEEEEEEvEEEENS_8epilogue10collective6detail29Sm90TmaWarpSpecializedAdapterINS24_15DefaultEpilogueISN_NSB_IJNSB_IJllllEEESE_SZ_EEES29_NS23_6thread17LinearCombinationISN_Li1EffLNS2A_9ScaleType4KindE0ELNS_15FloatRoundStyleE2ESN_EENS_4gemm15EpilogueDefaultEEEEEvvEEEEvNT_6ParamsE:
[----:B------:R-:W-:Y:S01]  /*0000*/  LDC R1, c[0x0][0x28] ;  /* 0x00000a00ff017b82 */ /* 0x000fe20000000800 */
[----:B------:R-:W0:Y:S01]  /*0010*/  S2R R10, SR_TID.X ;  /* 0x00000000000a7919 */ /* 0x000e220000002100 */
[----:B------:R-:W-:Y:S01]  /*0020*/  ELECT P0, URZ, PT ;  /* 0x00000000003f782f */ /* 0x000fe20003800000 */
[----:B------:R-:W-:Y:S01]  /*0030*/  BSSY B0, `(.L_x_0) ;  /* 0x0000010000007945 */ /* 0x000fe20003800000 */
[----:B------:R-:W1:Y:S01]  /*0040*/  S2R R11, SR_CTAID.X ;  /* 0x00000000000b7919 */ /* 0x000e620000002500 */
[--C-:B0-----:R-:W-:Y:S02]  /*0050*/  SHF.R.U32.HI R0, RZ, 0x5, R10.reuse ;  /* 0x00000005ff007819 */ /* 0x101fe4000001160a */
[----:B------:R-:W-:-:S03]  /*0060*/  SHF.R.U32.HI R3, RZ, 0x7, R10 ;  /* 0x00000007ff037819 */ /* 0x000fc6000001160a */
[----:B------:R-:W0:Y:S04]  /*0070*/  SHFL.IDX PT, R2, R0, RZ, 0x1f ;  /* 0x00001fff00027589 */ /* 0x000e2800000e0000 */
[----:B------:R2:W3:Y:S01]  /*0080*/  SHFL.IDX PT, R9, R3, RZ, 0x1f ;  /* 0x00001fff03097589 */ /* 0x0004e200000e0000 */
[----:B0-----:R-:W-:-:S13]  /*0090*/  ISETP.NE.OR P0, PT, R2, RZ, !P0 ;  /* 0x000000ff0200720c */ /* 0x001fda0004705670 */
[----:B-123--:R-:W-:Y:S05]  /*00a0*/  @P0 BRA `(.L_x_1) ;  /* 0x0000000000200947 */ /* 0x00efea0003800000 */
[----:B------:R-:W-:Y:S02]  /*00b0*/  ULDC.64 UR4, c[0x0][0x198] ;  /* 0x0000660000047ab9 */ /* 0x000fe40000000a00 */
[----:B------:R-:W-:Y:S02]  /*00c0*/  UIADD3 UR6, UP0, UR4, 0xf0, URZ ;  /* 0x000000f004067890 */ /* 0x000fe4000ff1e03f */
[----:B------:R-:W-:Y:S02]  /*00d0*/  UIADD3 UR4, UP1, UR4, 0x270, URZ ;  /* 0x0000027004047890 */ /* 0x000fe4000ff3e03f */
[----:B------:R-:W-:Y:S02]  /*00e0*/  UIADD3.X UR7, URZ, UR5, URZ, UP0, !UPT ;  /* 0x000000053f077290 */ /* 0x000fe400087fe43f */
[----:B------:R-:W-:-:S07]  /*00f0*/  UIADD3.X UR5, URZ, UR5, URZ, UP1, !UPT ;  /* 0x000000053f057290 */ /* 0x000fce0008ffe43f */
[----:B------:R0:W-:Y:S02]  /*0100*/  UTMACCTL.PF [UR6] ;  /* 0x00000000060079b9 */ /* 0x0001e40008040000 */
[----:B------:R0:W-:Y:S02]  /*0110*/  UTMACCTL.PF [UR4] ;  /* 0x00000000040079b9 */ /* 0x0001e40008040000 */
[----:B0-----:R-:W-:Y:S01]  /*0120*/  NOP ;  /* 0x0000000000007918 */ /* 0x001fe20000000000 */
.L_x_1:
[----:B------:R-:W-:Y:S05]  /*0130*/  BSYNC B0 ;  /* 0x0000000000007941 */ /* 0x000fea0003800000 */
.L_x_0:
[----:B------:R-:W0:Y:S01]  /*0140*/  SHFL.IDX PT, R0, R0, RZ, 0x1f ;  /* 0x00001fff00007589 */ /* 0x000e2200000e0000 */
[----:B------:R-:W-:Y:S02]  /*0150*/  SHF.R.S32.HI R3, RZ, 0x1f, R10 ;  /* 0x0000001fff037819 */ /* 0x000fe4000001140a */
[----:B------:R-:W-:Y:S01]  /*0160*/  I2FP.F32.U32 R6, R11 ;  /* 0x0000000b00067245 */ /* 0x000fe20000201000 */
[----:B------:R-:W1:Y:S01]  /*0170*/  S2R R13, SR_CTAID.Y ;  /* 0x00000000000d7919 */ /* 0x000e620000002600 */
[----:B------:R-:W-:-:S04]  /*0180*/  LEA.HI R3, R3, R10, RZ, 0x7 ;  /* 0x0000000a03037211 */ /* 0x000fc800078f38ff */
[----:B------:R-:W-:-:S05]  /*0190*/  LOP3.LUT R3, R3, 0xffffff80, RZ, 0xc0, !PT ;  /* 0xffffff8003037812 */ /* 0x000fca00078ec0ff */
[----:B------:R-:W-:-:S05]  /*01a0*/  IMAD.IADD R12, R10, 0x1, -R3 ;  /* 0x000000010a0c7824 */ /* 0x000fca00078e0a03 */
[----:B------:R-:W-:-:S04]  /*01b0*/  SHF.R.S32.HI R3, RZ, 0x1f, R12 ;  /* 0x0000001fff037819 */ /* 0x000fc8000001140c */
[----:B------:R-:W-:Y:S02]  /*01c0*/  LEA.HI R3, R3, R12, RZ, 0x3 ;  /* 0x0000000c03037211 */ /* 0x000fe400078f18ff */
[----:B0-----:R-:W-:Y:S02]  /*01d0*/  ISETP.NE.AND P0, PT, R0, RZ, PT ;  /* 0x000000ff0000720c */ /* 0x001fe40003f05270 */
[--C-:B------:R-:W-:Y:S02]  /*01e0*/  SHF.R.S32.HI R4, RZ, 0x3, R3.reuse ;  /* 0x00000003ff047819 */ /* 0x100fe40000011403 */
[----:B------:R-:W-:Y:S02]  /*01f0*/  SHF.R.S32.HI R3, RZ, 0x1f, R3 ;  /* 0x0000001fff037819 */ /* 0x000fe40000011403 */
[----:B------:R-:W-:-:S07]  /*0200*/  SHF.R.S32.HI R5, RZ, 0x1f, R0 ;  /* 0x0000001fff057819 */ /* 0x000fce0000011400 */
[----:B-1----:R-:W-:Y:S05]  /*0210*/  @P0 BRA `(.L_x_2) ;  /* 0x0000000000d40947 */ /* 0x002fea0003800000 */
[----:B------:R-:W-:Y:S01]  /*0220*/  ELECT P0, URZ, PT ;  /* 0x00000000003f782f */ /* 0x000fe20003800000 */
[----:B------:R-:W-:-:S12]  /*0230*/  BSSY B0, `(.L_x_2) ;  /* 0x0000033000007945 */ /* 0x000fd80003800000 */
[----:B------:R-:W-:Y:S05]  /*0240*/  @!P0 BRA `(.L_x_3) ;  /* 0x0000000000c48947 */ /* 0x000fea0003800000 */
[----:B------:R-:W0:Y:S01]  /*0250*/  S2UR UR8, SR_CgaCtaId ;  /* 0x00000000000879c3 */ /* 0x000e220000008800 */
[----:B------:R-:W-:Y:S01]  /*0260*/  UMOV UR4, 0x400 ;  /* 0x0000040000047882 */ /* 0x000fe20000000000 */
[----:B------:R-:W-:Y:S01]  /*0270*/  UMOV UR5, 0x1 ;  /* 0x0000000100057882 */ /* 0x000fe20000000000 */
[----:B------:R-:W-:Y:S02]  /*0280*/  UMOV UR6, 0x2 ;  /* 0x0000000200067882 */ /* 0x000fe40000000000 */
[----:B------:R-:W-:-:S04]  /*0290*/  UIADD3 UR6, -UR6, 0x100000, URZ ;  /* 0x0010000006067890 */ /* 0x000fc8000fffe13f */
[----:B------:R-:W-:Y:S02]  /*02a0*/  USHF.L.U32 UR7, UR6, 0xb, URZ ;  /* 0x0000000b06077899 */ /* 0x000fe4000800063f */
[----:B------:R-:W-:Y:S02]  /*02b0*/  USHF.L.U32 UR6, UR6, 0x1, URZ ;  /* 0x0000000106067899 */ /* 0x000fe4000800063f */
[----:B0-----:R-:W-:Y:S02]  /*02c0*/  ULEA UR8, UR8, UR4, 0x18 ;  /* 0x0000000408087291 */ /* 0x001fe4000f8ec03f */
[----:B------:R-:W-:-:S04]  /*02d0*/  UIADD3 UR4, -UR5, 0x100000, URZ ;  /* 0x0010000005047890 */ /* 0x000fc8000fffe13f */
[----:B------:R-:W-:Y:S02]  /*02e0*/  USHF.L.U32 UR5, UR4, 0xb, URZ ;  /* 0x0000000b04057899 */ /* 0x000fe4000800063f */
[----:B------:R-:W-:Y:S01]  /*02f0*/  USHF.L.U32 UR4, UR4, 0x1, URZ ;  /* 0x0000000104047899 */ /* 0x000fe2000800063f */
[----:B------:R-:W0:Y:S11]  /*0300*/  FENCE.VIEW.ASYNC.S ;  /* 0x00000000000073c6 */ /* 0x000e360000000000 */
[----:B0-----:R0:W1:Y:S01]  /*0310*/  SYNCS.EXCH.64 URZ, [UR8+0x36000], UR4 ;  /* 0x03600004083f75b2 */ /* 0x0010620008000100 */
[----:B------:R0:W2:Y:S01]  /*0320*/  SYNCS.EXCH.64 URZ, [UR8+0x36090], UR6 ;  /* 0x03609006083f75b2 */ /* 0x0000a20008000100 */
[----:B------:R0:W3:Y:S01]  /*0330*/  SYNCS.EXCH.64 URZ, [UR8+0x36008], UR4 ;  /* 0x03600804083f75b2 */ /* 0x0000e20008000100 */
[----:B------:R0:W4:Y:S01]  /*0340*/  SYNCS.EXCH.64 URZ, [UR8+0x36098], UR6 ;  /* 0x03609806083f75b2 */ /* 0x0001220008000100 */
[----:B------:R0:W0:Y:S01]  /*0350*/  SYNCS.EXCH.64 URZ, [UR8+0x36010], UR4 ;  /* 0x03601004083f75b2 */ /* 0x0000220008000100 */
        /* <DEDUP_REMOVED lines=31> */
[----:B-1234-:R-:W-:Y:S01]  /*0550*/  NOP ;  /* 0x0000000000007918 */ /* 0x01efe20000000000 */
.L_x_3:
[----:B0-----:R-:W-:Y:S05]  /*0560*/  BSYNC B0 ;  /* 0x0000000000007941 */ /* 0x001fea0003800000 */
.L_x_2:
[----:B------:R-:W-:Y:S01]  /*0570*/  ULDC UR4, c[0x0][0x150] ;  /* 0x0000540000047ab9 */ /* 0x000fe20000000800 */
[----:B------:R-:W-:Y:S01]  /*0580*/  LEA.HI R3, R3, R4, RZ, 0x2 ;  /* 0x0000000403037211 */ /* 0x000fe200078f10ff */
[----:B------:R-:W-:Y:S01]  /*0590*/  FMUL R6, R6, UR4 ;  /* 0x0000000406067c20 */ /* 0x000fe20008400000 */
[----:B------:R-:W-:Y:S01]  /*05a0*/  LEA.HI R5, R5, R0, RZ, 0x2 ;  /* 0x0000000005057211 */ /* 0x000fe200078f10ff */
[----:B------:R-:W-:Y:S01]  /*05b0*/  ULDC UR4, c[0x0][0x154] ;  /* 0x0000550000047ab9 */ /* 0x000fe20000000800 */
[----:B------:R-:W-:Y:S01]  /*05c0*/  LOP3.LUT R3, R3, 0xfffffffc, RZ, 0xc0, !PT ;  /* 0xfffffffc03037812 */ /* 0x000fe200078ec0ff */
[----:B------:R-:W0:Y:S01]  /*05d0*/  LDC R14, c[0x0][0x140] ;  /* 0x00005000ff0e7b82 */ /* 0x000e220000000800 */
[----:B------:R-:W-:Y:S01]  /*05e0*/  LOP3.LUT R5, R5, 0x3ffffffc, RZ, 0xc0, !PT ;  /* 0x3ffffffc05057812 */ /* 0x000fe200078ec0ff */
[----:B------:R-:W1:Y:S01]  /*05f0*/  F2I.U32.TRUNC.NTZ R6, R6 ;  /* 0x0000000600067305 */ /* 0x000e62000020f000 */
[----:B------:R-:W-:Y:S01]  /*0600*/  LOP3.LUT P0, RZ, R12, 0x7, RZ, 0xc0, !PT ;  /* 0x000000070cff7812 */ /* 0x000fe2000780c0ff */
[----:B------:R-:W-:Y:S01]  /*0610*/  IMAD.IADD R3, R4, 0x1, -R3 ;  /* 0x0000000104037824 */ /* 0x000fe200078e0a03 */
[----:B------:R-:W-:Y:S01]  /*0620*/  ISETP.NE.AND P3, PT, R9, 0x1, PT ;  /* 0x000000010900780c */ /* 0x000fe20003f65270 */
[----:B------:R-:W-:Y:S01]  /*0630*/  IMAD.IADD R0, R0, 0x1, -R5 ;  /* 0x0000000100007824 */ /* 0x000fe200078e0a05 */
[----:B------:R-:W-:Y:S01]  /*0640*/  I2FP.F32.U32 R5, R13 ;  /* 0x0000000d00057245 */ /* 0x000fe20000201000 */
[----:B------:R-:W-:Y:S01]  /*0650*/  NOP ;  /* 0x0000000000007918 */ /* 0x000fe20000000000 */
[----:B------:R-:W-:Y:S01]  /*0660*/  NOP ;  /* 0x0000000000007918 */ /* 0x000fe20000000000 */
[----:B------:R-:W-:-:S02]  /*0670*/  IMAD R4, R0, 0x4, R3 ;  /* 0x0000000400047824 */ /* 0x000fc400078e0203 */
[----:B------:R-:W-:Y:S01]  /*0680*/  FMUL R7, R5, UR4 ;  /* 0x0000000405077c20 */ /* 0x000fe20008400000 */
[----:B------:R-:W-:Y:S01]  /*0690*/  ULDC UR4, c[0x0][0x144] ;  /* 0x0000510000047ab9 */ /* 0x000fe20000000800 */
[C---:B------:R-:W-:Y:S01]  /*06a0*/  IMAD.SHL.U32 R5, R4.reuse, 0x4, RZ ;  /* 0x0000000404057824 */ /* 0x040fe200078e00ff */
[----:B------:R-:W-:Y:S01]  /*06b0*/  LEA.HI R0, R4, R4, RZ, 0x1 ;  /* 0x0000000404007211 */ /* 0x000fe200078f08ff */
[----:B-1----:R-:W-:Y:S02]  /*06c0*/  IMAD.MOV R8, RZ, RZ, -R6 ;  /* 0x000000ffff087224 */ /* 0x002fe400078e0a06 */
[----:B------:R-:W1:Y:S01]  /*06d0*/  F2I.U32.TRUNC.NTZ R7, R7 ;  /* 0x0000000700077305 */ /* 0x000e62000020f000 */
[----:B------:R-:W-:Y:S01]  /*06e0*/  LOP3.LUT R3, R0, 0xfffffffe, RZ, 0xc0, !PT ;  /* 0xfffffffe00037812 */ /* 0x000fe200078ec0ff */
[----:B------:R-:W-:Y:S01]  /*06f0*/  IMAD R0, R8, UR4, R11 ;  /* 0x0000000408007c24 */ /* 0x000fe2000f8e020b */
[----:B------:R-:W-:-:S03]  /*0700*/  ULDC UR4, c[0x0][0x148] ;  /* 0x0000520000047ab9 */ /* 0x000fc60000000800 */
[----:B------:R-:W-:Y:S01]  /*0710*/  IMAD.IADD R3, R4, 0x1, -R3 ;  /* 0x0000000104037824 */ /* 0x000fe200078e0a03 */
[----:B0-----:R-:W-:-:S04]  /*0720*/  ISETP.EQ.U32.AND P1, PT, R14, 0x1, PT ;  /* 0x000000010e00780c */ /* 0x001fc80003f22070 */
[----:B------:R-:W-:Y:S02]  /*0730*/  ISETP.NE.AND P4, PT, R3, R0, PT ;  /* 0x000000000300720c */ /* 0x000fe40003f85270 */
[----:B------:R-:W-:-:S04]  /*0740*/  SHF.R.S32.HI R3, RZ, 0x1f, R2 ;  /* 0x0000001fff037819 */ /* 0x000fc80000011402 */
[----:B------:R-:W-:Y:S02]  /*0750*/  LEA.HI R0, R3, R2, RZ, 0x2 ;  /* 0x0000000203007211 */ /* 0x000fe400078f10ff */
[----:B------:R-:W-:Y:S01]  /*0760*/  LOP3.LUT R3, R4, 0xc, R5, 0x78, !PT ;  /* 0x0000000c04037812 */ /* 0x000fe200078e7805 */
[----:B-1----:R-:W-:Y:S01]  /*0770*/  IMAD.MOV R4, RZ, RZ, -R7 ;  /* 0x000000ffff047224 */ /* 0x002fe200078e0a07 */
[----:B------:R-:W-:Y:S02]  /*0780*/  LOP3.LUT R5, R0, 0xfffffffc, RZ, 0xc0, !PT ;  /* 0xfffffffc00057812 */ /* 0x000fe400078ec0ff */
[C---:B------:R-:W-:Y:S01]  /*0790*/  ISETP.LT.U32.AND P0, PT, R3.reuse, 0x2, !P0 ;  /* 0x000000020300780c */ /* 0x040fe20004701070 */
[----:B------:R-:W-:Y:S01]  /*07a0*/  IMAD R7, R4, UR4, R13 ;  /* 0x0000000404077c24 */ /* 0x000fe2000f8e020d */
[----:B------:R-:W-:Y:S01]  /*07b0*/  @P4 LEA.HI R0, R3, R3, RZ, 0x1 ;  /* 0x0000000303004211 */ /* 0x000fe200078f08ff */
[----:B------:R-:W-:Y:S02]  /*07c0*/  IMAD.IADD R8, R2, 0x1, -R5 ;  /* 0x0000000102087824 */ /* 0x000fe400078e0a05 */
[----:B------:R-:W-:Y:S01]  /*07d0*/  IMAD.MOV.U32 R5, RZ, RZ, 0x1 ;  /* 0x00000001ff057424 */ /* 0x000fe200078e00ff */
[----:B------:R-:W-:-:S02]  /*07e0*/  @P4 SHF.R.S32.HI R0, RZ, 0x1, R0 ;  /* 0x00000001ff004819 */ /* 0x000fc40000011400 */
[----:B------:R-:W-:Y:S02]  /*07f0*/  LOP3.LUT P2, RZ, R9, R8, RZ, 0xfc, !PT ;  /* 0x0000000809ff7212 */ /* 0x000fe4000784fcff */
[----:B------:R-:W-:Y:S02]  /*0800*/  @P4 ISETP.NE.AND P5, PT, R0, R7, PT ;  /* 0x000000070000420c */ /* 0x000fe40003fa5270 */
[----:B------:R-:W-:Y:S02]  /*0810*/  SEL R4, RZ, 0x1, P2 ;  /* 0x00000001ff047807 */ /* 0x000fe40001000000 */
[----:B------:R-:W-:Y:S02]  /*0820*/  SEL R0, RZ, 0x1, !P0 ;  /* 0x00000001ff007807 */ /* 0x000fe40004000000 */
[----:B------:R-:W-:Y:S02]  /*0830*/  @P4 SEL R5, RZ, 0x1, P5 ;  /* 0x00000001ff054807 */ /* 0x000fe40002800000 */
[----:B------:R-:W-:-:S02]  /*0840*/  SEL R4, R4, 0x2, P3 ;  /* 0x0000000204047807 */ /* 0x000fc40001800000 */
[----:B------:R-:W-:Y:S01]  /*0850*/  LOP3.LUT R5, R5, R0, RZ, 0xc0, !PT ;  /* 0x0000000005057212 */ /* 0x000fe200078ec0ff */
[----:B------:R-:W-:Y:S06]  /*0860*/  @!P1 BRA `(.L_x_4) ;  /* 0x0000000000089947 */ /* 0x000fec0003800000 */
[----:B------:R-:W-:Y:S01]  /*0870*/  UCGABAR_ARV ;  /* 0x00000000000079c7 */ /* 0x000fe20008000000 */
[----:B------:R-:W-:Y:S05]  /*0880*/  BRA `(.L_x_5) ;  /* 0x0000000000047947 */ /* 0x000fea0003800000 */
.L_x_4:
[----:B------:R-:W-:Y:S01]  /*0890*/  NOP ;  /* 0x0000000000007918 */ /* 0x000fe20000000000 */
.L_x_5:
[----:B------:R-:W-:Y:S01]  /*08a0*/  ULDC.64 UR4, c[0x0][0x618] ;  /* 0x0001860000047ab9 */ /* 0x000fe20000000a00 */
[----:B------:R-:W-:Y:S01]  /*08b0*/  ULDC.64 UR12, c[0x0][0x208] ;  /* 0x00008200000c7ab9 */ /* 0x000fe20000000a00 */
[----:B------:R-:W-:-:S04]  /*08c0*/  ISETP.NE.U32.AND P0, PT, RZ, UR4, PT ;  /* 0x00000004ff007c0c */ /* 0x000fc8000bf05070 */
[----:B------:R-:W-:-:S13]  /*08d0*/  ISETP.NE.AND.EX P0, PT, RZ, UR5, PT, P0 ;  /* 0x00000005ff007c0c */ /* 0x000fda000bf05300 */
[----:B------:R-:W-:Y:S05]  /*08e0*/  @!P0 BRA `(.L_x_6) ;  /* 0x00000000001c8947 */ /* 0x000fea0003800000 */
[----:B------:R-:W0:Y:S02]  /*08f0*/  LDC.64 R6, c[0x0][0x618] ;  /* 0x00018600ff067b82 */ /* 0x000e240000000a00 */
[----:B0-----:R-:W2:Y:S02]  /*0900*/  LDG.E.64 R6, desc[UR12][R6.64] ;  /* 0x0000000c06067981 */ /* 0x001ea4000c1e1b00 */
[----:B--2---:R-:W-:-:S04]  /*0910*/  ISETP.NE.U32.AND P0, PT, R6, RZ, PT ;  /* 0x000000ff0600720c */ /* 0x004fc80003f05070 */
[----:B------:R-:W-:-:S13]  /*0920*/  ISETP.NE.AND.EX P0, PT, R7, RZ, PT, P0 ;  /* 0x000000ff0700720c */ /* 0x000fda0003f05300 */
[----:B------:R-:W-:Y:S05]  /*0930*/  @!P0 BRA `(.L_x_6) ;  /* 0x0000000000088947 */ /* 0x000fea0003800000 */
[----:B------:R0:W5:Y:S01]  /*0940*/  LD.E R0, desc[UR12][R6.64] ;  /* 0x0000000c06007980 */ /* 0x000162000c101900 */
[----:B------:R-:W-:Y:S05]  /*0950*/  BRA `(.L_x_7) ;  /* 0x0000000000207947 */ /* 0x000fea0003800000 */
.L_x_6:
[----:B------:R-:W-:Y:S02]  /*0960*/  ULDC.64 UR4, c[0x0][0x608] ;  /* 0x0001820000047ab9 */ /* 0x000fe40000000a00 */
[----:B------:R-:W-:-:S04]  /*0970*/  ISETP.NE.U32.AND P0, PT, RZ, UR4, PT ;  /* 0x00000004ff007c0c */ /* 0x000fc8000bf05070 */
[----:B------:R-:W-:-:S13]  /*0980*/  ISETP.NE.AND.EX P0, PT, RZ, UR5, PT, P0 ;  /* 0x00000005ff007c0c */ /* 0x000fda000bf05300 */
[----:B------:R-:W-:Y:S05]  /*0990*/  @!P0 BRA `(.L_x_8) ;  /* 0x00000000000c8947 */ /* 0x000fea0003800000 */
[----:B------:R-:W0:Y:S02]  /*09a0*/  LDC.64 R6, c[0x0][0x608] ;  /* 0x00018200ff067b82 */ /* 0x000e240000000a00 */
[----:B0-----:R1:W5:Y:S01]  /*09b0*/  LDG.E R0, desc[UR12][R6.64] ;  /* 0x0000000c06007981 */ /* 0x001362000c1e1900 */
[----:B------:R-:W-:Y:S05]  /*09c0*/  BRA `(.L_x_7) ;  /* 0x0000000000047947 */ /* 0x000fea0003800000 */
.L_x_8:
[----:B------:R-:W2:Y:S02]  /*09d0*/  LDC R0, c[0x0][0x600] ;  /* 0x00018000ff007b82 */ /* 0x000ea40000000800 */
.L_x_7:
[----:B------:R-:W-:Y:S02]  /*09e0*/  ULDC.64 UR4, c[0x0][0x620] ;  /* 0x0001880000047ab9 */ /* 0x000fe40000000a00 */
[----:B------:R-:W-:-:S04]  /*09f0*/  ISETP.NE.U32.AND P0, PT, RZ, UR4, PT ;  /* 0x00000004ff007c0c */ /* 0x000fc8000bf05070 */
[----:B------:R-:W-:-:S13]  /*0a00*/  ISETP.NE.AND.EX P0, PT, RZ, UR5, PT, P0 ;  /* 0x00000005ff007c0c */ /* 0x000fda000bf05300 */
[----:B------:R-:W-:Y:S05]  /*0a10*/  @!P0 BRA `(.L_x_9) ;  /* 0x00000000001c8947 */ /* 0x000fea0003800000 */
[----:B01----:R-:W0:Y:S02]  /*0a20*/  LDC.64 R6, c[0x0][0x620] ;  /* 0x00018800ff067b82 */ /* 0x003e240000000a00 */
[----:B0-----:R-:W3:Y:S02]  /*0a30*/  LDG.E.64 R6, desc[UR12][R6.64] ;  /* 0x0000000c06067981 */ /* 0x001ee4000c1e1b00 */
[----:B---3--:R-:W-:-:S04]  /*0a40*/  ISETP.NE.U32.AND P0, PT, R6, RZ, PT ;  /* 0x000000ff0600720c */ /* 0x008fc80003f05070 */
[----:B------:R-:W-:-:S13]  /*0a50*/  ISETP.NE.AND.EX P0, PT, R7, RZ, PT, P0 ;  /* 0x000000ff0700720c */ /* 0x000fda0003f05300 */
[----:B------:R-:W-:Y:S05]  /*0a60*/  @!P0 BRA `(.L_x_9) ;  /* 0x0000000000088947 */ /* 0x000fea0003800000 */
[----:B------:R0:W5:Y:S01]  /*0a70*/  LD.E R2, desc[UR12][R6.64] ;  /* 0x0000000c06027980 */ /* 0x000162000c101900 */
[----:B------:R-:W-:Y:S05]  /*0a80*/  BRA `(.L_x_10) ;  /* 0x0000000000207947 */ /* 0x000fea0003800000 */
.L_x_9:
[----:B------:R-:W-:Y:S02]  /*0a90*/  ULDC.64 UR4, c[0x0][0x610] ;  /* 0x0001840000047ab9 */ /* 0x000fe40000000a00 */
[----:B------:R-:W-:-:S04]  /*0aa0*/  ISETP.NE.U32.AND P0, PT, RZ, UR4, PT ;  /* 0x00000004ff007c0c */ /* 0x000fc8000bf05070 */
[----:B------:R-:W-:-:S13]  /*0ab0*/  ISETP.NE.AND.EX P0, PT, RZ, UR5, PT, P0 ;  /* 0x00000005ff007c0c */ /* 0x000fda000bf05300 */
[----:B------:R-:W-:Y:S05]  /*0ac0*/  @!P0 BRA `(.L_x_11) ;  /* 0x00000000000c8947 */ /* 0x000fea0003800000 */
[----:B01----:R-:W0:Y:S02]  /*0ad0*/  LDC.64 R6, c[0x0][0x610] ;  /* 0x00018400ff067b82 */ /* 0x003e240000000a00 */
[----:B0-----:R1:W5:Y:S01]  /*0ae0*/  LDG.E R2, desc[UR12][R6.64] ;  /* 0x0000000c06027981 */ /* 0x001362000c1e1900 */
[----:B------:R-:W-:Y:S05]  /*0af0*/  BRA `(.L_x_10) ;  /* 0x0000000000047947 */ /* 0x000fea0003800000 */
.L_x_11:
[----:B------:R-:W3:Y:S02]  /*0b00*/  LDC R2, c[0x0][0x604] ;  /* 0x00018100ff027b82 */ /* 0x000ee40000000800 */
.L_x_10:
[----:B01----:R-:W0:Y:S01]  /*0b10*/  LDC R6, c[0x0][0x3e8] ;  /* 0x0000fa00ff067b82 */ /* 0x003e220000000800 */
[----:B------:R-:W-:Y:S01]  /*0b20*/  ULDC UR4, c[0x0][0x3dc] ;  /* 0x0000f70000047ab9 */ /* 0x000fe20000000800 */
[----:B------:R-:W-:Y:S01]  /*0b30*/  ULDC.64 UR6, c[0x0][0x3e0] ;  /* 0x0000f80000067ab9 */ /* 0x000fe20000000a00 */
[----:B------:R-:W-:Y:S02]  /*0b40*/  UIADD3 UR4, UR4, 0x1f, URZ ;  /* 0x0000001f04047890 */ /* 0x000fe4000fffe03f */
[----:B------:R-:W-:Y:S02]  /*0b50*/  UIMAD UR6, UR7, UR6, URZ ;  /* 0x00000006070672a4 */ /* 0x000fe4000f8e023f */
[----:B------:R-:W-:-:S04]  /*0b60*/  USHF.R.S32.HI UR5, URZ, 0x1f, UR4 ;  /* 0x0000001f3f057899 */ /* 0x000fc80008011404 */
[----:B------:R-:W-:-:S04]  /*0b70*/  ULEA.HI UR5, UR5, UR4, URZ, 0x5 ;  /* 0x0000000405057291 */ /* 0x000fc8000f8f283f */
[----:B------:R-:W-:Y:S01]  /*0b80*/  USHF.R.S32.HI UR15, URZ, 0x5, UR5 ;  /* 0x000000053f0f7899 */ /* 0x000fe20008011405 */
[----:B0-----:R-:W-:-:S05]  /*0b90*/  IMAD R6, R6, UR6, RZ ;  /* 0x0000000606067c24 */ /* 0x001fca000f8e02ff */
[----:B------:R-:W-:Y:S01]  /*0ba0*/  IMAD R6, R6, UR15, RZ ;  /* 0x0000000f06067c24 */ /* 0x000fe2000f8e02ff */
[----:B------:R-:W-:Y:S06]  /*0bb0*/  @!P1 BRA `(.L_x_12) ;  /* 0x00000000000c9947 */ /* 0x000fec0003800000 */
[----:B------:R-:W-:Y:S01]  /*0bc0*/  UCGABAR_WAIT ;  /* 0x0000000000007dc7 */ /* 0x000fe20008000000 */
[----:B------:R-:W-:Y:S01]  /*0bd0*/  CCTL.IVALL ;  /* 0x00000000ff00798f */ /* 0x000fe20002000000 */
[----:B------:R-:W-:Y:S05]  /*0be0*/  BRA `(.L_x_13) ;  /* 0x0000000000047947 */ /* 0x000fea0003800000 */
.L_x_12:
[----:B------:R-:W-:Y:S06]  /*0bf0*/  BAR.SYNC.DEFER_BLOCKING 0x0 ;  /* 0x0000000000007b1d */ /* 0x000fec0000010000 */
.L_x_13:
[----:B------:R-:W-:-:S13]  /*0c00*/  ISETP.NE.AND P0, PT, R9, RZ, PT ;  /* 0x000000ff0900720c */ /* 0x000fda0003f05270 */
[----:B------:R-:W-:Y:S05]  /*0c10*/  @!P0 BRA `(.L_x_14) ;  /* 0x0000005000b88947 */ /* 0x000fea0003800000 */
[----:B------:R-:W-:-:S13]  /*0c20*/  ISETP.NE.AND P0, PT, R9, 0x1, PT ;  /* 0x000000010900780c */ /* 0x000fda0003f05270 */
[----:B------:R-:W-:Y:S05]  /*0c30*/  @P0 EXIT ;  /* 0x000000000000094d */ /* 0x000fea0003800000 */
[----:B------:R-:W-:Y:S01]  /*0c40*/  ISETP.GE.AND P0, PT, R6, 0x1, PT ;  /* 0x000000010600780c */ /* 0x000fe20003f06270 */
[----:B------:R-:W-:Y:S01]  /*0c50*/  UMOV UR4, URZ ;  /* 0x0000003f00047c82 */ /* 0x000fe20008000000 */
[----:B------:R-:W-:Y:S02]  /*0c60*/  CS2R R86, SRZ ;  /* 0x0000000000567805 */ /* 0x000fe4000001ff00 */
[----:B------:R-:W-:Y:S02]  /*0c70*/  CS2R R24, SRZ ;  /* 0x0000000000187805 */ /* 0x000fe4000001ff00 */
[----:B------:R-:W-:Y:S02]  /*0c80*/  CS2R R26, SRZ ;  /* 0x00000000001a7805 */ /* 0x000fe4000001ff00 */
[----:B------:R-:W-:Y:S02]  /*0c90*/  CS2R R28, SRZ ;  /* 0x00000000001c7805 */ /* 0x000fe4000001ff00 */
[----:B------:R-:W-:-:S02]  /*0ca0*/  CS2R R30, SRZ ;  /* 0x00000000001e7805 */ /* 0x000fc4000001ff00 */
[----:B------:R-:W-:Y:S02]  /*0cb0*/  CS2R R32, SRZ ;  /* 0x0000000000207805 */ /* 0x000fe4000001ff00 */
        /* <DEDUP_REMOVED lines=25> */
[----:B------:R-:W-:Y:S01]  /*0e50*/  CS2R R84, SRZ ;  /* 0x0000000000547805 */ /* 0x000fe2000001ff00 */
[----:B------:R-:W-:Y:S06]  /*0e60*/  @!P0 BRA `(.L_x_15) ;  /* 0x0000000000788947 */ /* 0x000fec0003800000 */
[----:B------:R-:W-:-:S04]  /*0e70*/  LOP3.LUT R7, R4, 0x1, RZ, 0xfc, !PT ;  /* 0x0000000104077812 */ /* 0x000fc800078efcff */
[----:B------:R-:W-:-:S13]  /*0e80*/  ISETP.NE.AND P0, PT, R7, 0x3, PT ;  /* 0x000000030700780c */ /* 0x000fda0003f05270 */
[----:B------:R-:W-:Y:S05]  /*0e90*/  @!P0 BRA `(.L_x_16) ;  /* 0x0000000000048947 */ /* 0x000fea0003800000 */
[----:B------:R-:W-:Y:S01]  /*0ea0*/  BPT.TRAP 0x1 ;  /* 0x000000040000795c */ /* 0x000fe20000300000 */
.L_x_16:
[----:B------:R-:W0:Y:S01]  /*0eb0*/  S2UR UR5, SR_CgaCtaId ;  /* 0x00000000000579c3 */ /* 0x000e220000008800 */
[----:B------:R-:W-:Y:S01]  /*0ec0*/  SHF.L.U32 R7, RZ, 0x1f, RZ ;  /* 0x0000001fff077819 */ /* 0x000fe200000006ff */
[----:B------:R-:W-:Y:S02]  /*0ed0*/  UMOV UR4, 0x400 ;  /* 0x0000040000047882 */ /* 0x000fe40000000000 */
[----:B0-----:R-:W-:-:S12]  /*0ee0*/  ULEA UR4, UR5, UR4, 0x18 ;  /* 0x0000000405047291 */ /* 0x001fd8000f8ec03f */
.L_x_17:
[----:B0-----:R-:W-:-:S04]  /*0ef0*/  IMAD.U32 R8, RZ, RZ, UR4 ;  /* 0x00000004ff087e24 */ /* 0x001fc8000f8e00ff */
[----:B------:R0:W1:Y:S03]  /*0f00*/  SYNCS.PHASECHK.TRANS64.TRYWAIT P0, [R8+URZ+0x36000], R7 ;  /* 0x03600007080075a7 */ /* 0x000066000800017f */
[----:B-1----:R-:W-:Y:S05]  /*0f10*/  @!P0 NANOSLEEP.SYNCS 0x989680 ;  /* 0x009896800000895d */ /* 0x002fea0003900000 */
[----:B------:R-:W1:Y:S02]  /*0f20*/  @!P0 SYNCS.PHASECHK.TRANS64 P0, [R8+URZ+0x36000], R7 ;  /* 0x03600007080085a7 */ /* 0x000e64000800007f */
[----:B-1----:R-:W-:Y:S05]  /*0f30*/  @!P0 BRA `(.L_x_17) ;  /* 0xfffffffc00ec8947 */ /* 0x002fea000383ffff */
[----:B------:R-:W-:Y:S01]  /*0f40*/  UIADD3 UR5, UR4, 0x12000, URZ ;  /* 0x0001200004057890 */ /* 0x000fe2000fffe03f */
[----:B------:R-:W-:Y:S01]  /*0f50*/  WARPGROUP.ARRIVE ;  /* 0x00000000000079c5 */ /* 0x000fe20000000000 */
[----:B------:R-:W-:Y:S02]  /*0f60*/  USHF.R.U32.HI UR4, URZ, 0x4, UR4 ;  /* 0x000000043f047899 */ /* 0x000fe40008011604 */
[----:B------:R-:W-:Y:S02]  /*0f70*/  USHF.R.U32.HI UR5, URZ, 0x4, UR5 ;  /* 0x000000043f057899 */ /* 0x000fe40008011605 */
[----:B------:R-:W-:Y:S02]  /*0f80*/  ULOP3.LUT UR4, UR4, 0x3fff, URZ, 0xc0, !UPT ;  /* 0x00003fff04047892 */ /* 0x000fe4000f8ec03f */
[----:B------:R-:W-:Y:S02]  /*0f90*/  ULOP3.LUT UR5, UR5, 0x3fff, URZ, 0xc0, !UPT ;  /* 0x00003fff05057892 */ /* 0x000fe4000f8ec03f */
[----:B------:R-:W-:-:S02]  /*0fa0*/  ULOP3.LUT UR4, UR4, 0x10000, URZ, 0xfc, !UPT ;  /* 0x0001000004047892 */ /* 0x000fc4000f8efc3f */
[----:B------:R-:W-:Y:S01]  /*0fb0*/  ULOP3.LUT UR6, UR5, 0x10000, URZ, 0xfc, !UPT ;  /* 0x0001000005067892 */ /* 0x000fe2000f8efc3f */
[----:B------:R-:W-:Y:S02]  /*0fc0*/  UMOV UR7, 0x80000020 ;  /* 0x8000002000077882 */ /* 0x000fe40000000000 */
[----:B------:R-:W-:-:S06]  /*0fd0*/  UMOV UR5, 0x80000020 ;  /* 0x8000002000057882 */ /* 0x000fcc0000000000 */
[----:B------:R-:W-:Y:S01]  /*0fe0*/  HGMMA.64x128x16.F32 R24, gdesc[UR4], RZ, !UPT ;  /* 0x01e00000041879f0 */ /* 0x000fe2000c7008ff */
[----:B------:R-:W-:Y:S02]  /*0ff0*/  UIADD3 UR4, UR4, 0x2, URZ ;  /* 0x0000000204047890 */ /* 0x000fe4000fffe03f */
[----:B------:R-:W-:Y:S01]  /*1000*/  UIADD3 UR6, UR6, 0x2, URZ ;  /* 0x0000000206067890 */ /* 0x000fe2000fffe03f */
[----:B------:R-:W-:Y:S01]  /*1010*/  UMOV UR5, 0x80000020 ;  /* 0x8000002000057882 */ /* 0x000fe20000000000 */
[----:B------:R-:W-:-:S07]  /*1020*/  UMOV UR7, 0x80000020 ;  /* 0x8000002000077882 */ /* 0x000fce0000000000 */
[----:B------:R-:W-:Y:S01]  /*1030*/  HGMMA.64x128x16.F32 R24, gdesc[UR4], R24, gsb0 ;  /* 0x01e00000041879f0 */ /* 0x000fe20008000818 */
[----:B------:R-:W-:-:S05]  /*1040*/  UMOV UR4, 0x1 ;  /* 0x0000000100047882 */ /* 0x000fca0000000000 */
.L_x_15:
[----:B0-----:R-:W-:-:S05]  /*1050*/  VIMNMX R7, R6, 0x1, PT ;  /* 0x0000000106077848 */ /* 0x001fca0003fe0100 */
[----:B------:R-:W-:-:S05]  /*1060*/  IMAD.IADD R7, R6, 0x1, -R7 ;  /* 0x0000000106077824 */ /* 0x000fca00078e0a07 */
[----:B------:R-:W-:-:S13]  /*1070*/  ISETP.GE.AND P0, PT, R7, 0x1, PT ;  /* 0x000000010700780c */ /* 0x000fda0003f06270 */
[----:B------:R-:W-:Y:S05]  /*1080*/  @!P0 BRA `(.L_x_18) ;  /* 0x0000000000ec8947 */ /* 0x000fea0003800000 */
[----:B------:R-:W0:Y:S01]  /*1090*/  S2UR UR6, SR_CgaCtaId ;  /* 0x00000000000679c3 */ /* 0x000e220000008800 */
[----:B------:R-:W-:Y:S01]  /*10a0*/  UMOV UR5, 0x400 ;  /* 0x0000040000057882 */ /* 0x000fe20000000000 */
[----:B------:R-:W-:Y:S01]  /*10b0*/  LOP3.LUT R13, R4, 0x1, RZ, 0xfc, !PT ;  /* 0x00000001040d7812 */ /* 0x000fe200078efcff */
[----:B------:R-:W-:Y:S01]  /*10c0*/  IMAD.MOV.U32 R12, RZ, RZ, RZ ;  /* 0x000000ffff0c7224 */ /* 0x000fe200078e00ff */
[----:B------:R-:W-:Y:S01]  /*10d0*/  UISETP.NE.U32.AND UP0, UPT, UR4, URZ, UPT ;  /* 0x0000003f0400728c */ /* 0x000fe2000bf05070 */
[----:B------:R-:W-:Y:S02]  /*10e0*/  IMAD.MOV.U32 R8, RZ, RZ, R7 ;  /* 0x000000ffff087224 */ /* 0x000fe400078e0007 */
[----:B------:R-:W-:Y:S01]  /*10f0*/  IMAD.MOV.U32 R9, RZ, RZ, RZ ;  /* 0x000000ffff097224 */ /* 0x000fe200078e00ff */
[----:B0-----:R-:W-:-:S04]  /*1100*/  ULEA UR5, UR6, UR5, 0x18 ;  /* 0x0000000506057291 */ /* 0x001fc8000f8ec03f */
[----:B------:R-:W-:Y:S02]  /*1110*/  UIADD3 UR7, UR5, 0x12000, URZ ;  /* 0x0001200005077890 */ /* 0x000fe4000fffe03f */
[----:B------:R-:W-:Y:S02]  /*1120*/  USHF.R.U32.HI UR6, URZ, 0x4, UR5 ;  /* 0x000000043f067899 */ /* 0x000fe40008011605 */
[----:B------:R-:W-:Y:S02]  /*1130*/  USHF.R.U32.HI UR7, URZ, 0x4, UR7 ;  /* 0x000000043f077899 */ /* 0x000fe40008011607 */
[----:B------:R-:W-:Y:S02]  /*1140*/  ULOP3.LUT UR6, UR6, 0x3fff, URZ, 0xc0, !UPT ;  /* 0x00003fff06067892 */ /* 0x000fe4000f8ec03f */
[----:B------:R-:W-:Y:S02]  /*1150*/  ULOP3.LUT UR7, UR7, 0x3fff, URZ, 0xc0, !UPT ;  /* 0x00003fff07077892 */ /* 0x000fe4000f8ec03f */
[----:B------:R-:W-:-:S02]  /*1160*/  ULOP3.LUT UR6, UR6, 0x10000, URZ, 0xfc, !UPT ;  /* 0x0001000006067892 */ /* 0x000fc4000f8efc3f */
[----:B------:R-:W-:-:S12]  /*1170*/  ULOP3.LUT UR7, UR7, 0x10000, URZ, 0xfc, !UPT ;  /* 0x0001000007077892 */ /* 0x000fd8000f8efc3f */
.L_x_23:
[----:B------:R-:W-:-:S13]  /*1180*/  ISETP.NE.AND P1, PT, R13, 0x3, PT ;  /* 0x000000030d00780c */ /* 0x000fda0003f25270 */
[----:B------:R-:W-:Y:S05]  /*1190*/  @!P1 BRA `(.L_x_19) ;  /* 0x0000000000049947 */ /* 0x000fea0003800000 */
[----:B------:R-:W-:Y:S01]  /*11a0*/  BPT.TRAP 0x1 ;  /* 0x000000040000795c */ /* 0x000fe20000300000 */
.L_x_19:
[----:B------:R-:W-:Y:S01]  /*11b0*/  SHF.L.U32 R10, R12, 0x1f, RZ ;  /* 0x0000001f0c0a7819 */ /* 0x000fe200000006ff */
[----:B------:R-:W-:-:S12]  /*11c0*/  ULEA UR8, UR4, UR5, 0x3 ;  /* 0x0000000504087291 */ /* 0x000fd8000f8e183f */
.L_x_20:
[----:B0-----:R-:W-:-:S04]  /*11d0*/  IMAD.U32 R11, RZ, RZ, UR8 ;  /* 0x00000008ff0b7e24 */ /* 0x001fc8000f8e00ff */
[----:B------:R0:W1:Y:S03]  /*11e0*/  SYNCS.PHASECHK.TRANS64.TRYWAIT P0, [R11+URZ+0x36000], R10 ;  /* 0x0360000a0b0075a7 */ /* 0x000066000800017f */
[----:B-1----:R-:W-:Y:S05]  /*11f0*/  @!P0 NANOSLEEP.SYNCS 0x989680 ;  /* 0x009896800000895d */ /* 0x002fea0003900000 */
[----:B------:R-:W1:Y:S02]  /*1200*/  @!P0 SYNCS.PHASECHK.TRANS64 P0, [R11+URZ+0x36000], R10 ;  /* 0x0360000a0b0085a7 */ /* 0x000e64000800007f */
[----:B-1----:R-:W-:Y:S05]  /*1210*/  @!P0 BRA `(.L_x_20) ;  /* 0xfffffffc00ec8947 */ /* 0x002fea000383ffff */
[----:B------:R-:W-:Y:S01]  /*1220*/  ULEA UR8, UR4, UR6, 0x8 ;  /* 0x0000000604087291 */ /* 0x000fe2000f8e403f */
[----:B------:R-:W-:Y:S01]  /*1230*/  WARPGROUP.ARRIVE ;  /* 0x00000000000079c5 */ /* 0x000fe20000000000 */
[----:B------:R-:W-:Y:S01]  /*1240*/  ULEA UR10, UR4, UR7, 0x9 ;  /* 0x00000007040a7291 */ /* 0x000fe2000f8e483f */
[----:B------:R-:W-:Y:S01]  /*1250*/  UMOV UR9, 0x80000020 ;  /* 0x8000002000097882 */ /* 0x000fe20000000000 */
[----:B------:R-:W-:-:S07]  /*1260*/  UMOV UR11, 0x80000020 ;  /* 0x80000020000b7882 */ /* 0x000fce0000000000 */
[----:B------:R-:W-:Y:S01]  /*1270*/  HGMMA.64x128x16.F32 R24, gdesc[UR8], R24, UP0 ;  /* 0x01e00000081879f0 */ /* 0x000fe2000bf00818 */
[----:B------:R-:W-:Y:S02]  /*1280*/  UIADD3 UR8, UR8, 0x2, URZ ;  /* 0x0000000208087890 */ /* 0x000fe4000fffe03f */
[----:B------:R-:W-:Y:S01]  /*1290*/  UIADD3 UR10, UR10, 0x2, URZ ;  /* 0x000000020a0a7890 */ /* 0x000fe2000fffe03f */
[----:B------:R-:W-:Y:S01]  /*12a0*/  UMOV UR9, 0x80000020 ;  /* 0x8000002000097882 */ /* 0x000fe20000000000 */
[----:B------:R-:W-:-:S07]  /*12b0*/  UMOV UR11, 0x80000020 ;  /* 0x80000020000b7882 */ /* 0x000fce0000000000 */
[----:B------:R-:W-:Y:S03]  /*12c0*/  HGMMA.64x128x16.F32 R24, gdesc[UR8], R24, gsb0 ;  /* 0x01e00000081879f0 */ /* 0x000fe60008000818 */
[----:B------:R-:W-:Y:S02]  /*12d0*/  WARPGROUP.DEPBAR.LE gsb0, 0x1 ;  /* 0x00008000000079c5 */ /* 0x000fe40000010100 */
[----:B------:R-:W-:Y:S05]  /*12e0*/  @!P1 BRA `(.L_x_21) ;  /* 0x0000000000049947 */ /* 0x000fea0003800000 */
[----:B------:R-:W-:Y:S01]  /*12f0*/  BPT.TRAP 0x1 ;  /* 0x000000040000795c */ /* 0x000fe20000300000 */
.L_x_21:
[----:B------:R-:W-:-:S13]  /*1300*/  ISETP.NE.AND P0, PT, R5, RZ, PT ;  /* 0x000000ff0500720c */ /* 0x000fda0003f05270 */
[----:B0-----:R-:W-:-:S05]  /*1310*/  @P0 LEA R10, R9, UR5, 0x3 ;  /* 0x00000005090a0c11 */ /* 0x001fca000f8e18ff */
[----:B------:R-:W-:-:S05]  /*1320*/  @P0 VIADD R10, R10, 0x36090 ;  /* 0x000360900a0a0836 */ /* 0x000fca0000000000 */
[----:B------:R-:W-:-:S04]  /*1330*/  @P0 PRMT R10, R3, 0x654, R10 ;  /* 0x00000654030a0816 */ /* 0x000fc8000000000a */
[----:B------:R0:W-:Y:S01]  /*1340*/  @P0 SYNCS.ARRIVE.TRANS64.RED.A1T0 RZ, [R10+URZ], RZ ;  /* 0x000000ff0aff09a7 */ /* 0x0001e2000810043f */
[----:B------:R-:W-:-:S13]  /*1350*/  ISETP.GT.U32.AND P0, PT, R4, 0x1, PT ;  /* 0x000000010400780c */ /* 0x000fda0003f04070 */
[----:B0-----:R-:W-:Y:S05]  /*1360*/  @P0 BRA `(.L_x_22) ;  /* 0x0000000000040947 */ /* 0x001fea0003800000 */
[----:B------:R-:W-:Y:S01]  /*1370*/  BPT.TRAP 0x1 ;  /* 0x000000040000795c */ /* 0x000fe20000300000 */
.L_x_22:
[----:B------:R-:W-:Y:S01]  /*1380*/  UIADD3 UR4, UR4, 0x1, URZ ;  /* 0x0000000104047890 */ /* 0x000fe2000fffe03f */
[C---:B------:R-:W-:Y:S01]  /*1390*/  ISETP.GT.AND P1, PT, R8.reuse, 0x1, PT ;  /* 0x000000010800780c */ /* 0x040fe20003f24270 */
[----:B------:R-:W-:Y:S02]  /*13a0*/  VIADD R9, R9, 0x1 ;  /* 0x0000000109097836 */ /* 0x000fe40000000000 */
[----:B------:R-:W-:Y:S01]  /*13b0*/  UISETP.NE.AND UP0, UPT, UR4, 0x12, UPT ;  /* 0x000000120400788c */ /* 0x000fe2000bf05270 */
[----:B------:R-:W-:Y:S02]  /*13c0*/  VIADD R8, R8, 0xffffffff ;  /* 0xffffffff08087836 */ /* 0x000fe40000000000 */
[C---:B------:R-:W-:Y:S01]  /*13d0*/  ISETP.NE.AND P0, PT, R9.reuse, 0x12, PT ;  /* 0x000000120900780c */ /* 0x040fe20003f05270 */
[----:B------:R-:W-:Y:S02]  /*13e0*/  USEL UR8, URZ, 0x1, UP0 ;  /* 0x000000013f087887 */ /* 0x000fe40008000000 */
[----:B------:R-:W-:Y:S01]  /*13f0*/  USEL UR4, UR4, URZ, UP0 ;  /* 0x0000003f04047287 */ /* 0x000fe20008000000 */
[----:B------:R-:W-:Y:S01]  /*1400*/  SEL R9, R9, RZ, P0 ;  /* 0x000000ff09097207 */ /* 0x000fe20000000000 */
[----:B------:R-:W-:-:S02]  /*1410*/  UPLOP3.LUT UP0, UPT, UPT, UPT, UPT, 0x80, 0x0 ;  /* 0x000000000000789c */ /* 0x000fc40003f0f070 */
[----:B------:R-:W-:Y:S01]  /*1420*/  LOP3.LUT R12, R12, UR8, RZ, 0x3c, !PT ;  /* 0x000000080c0c7c12 */ /* 0x000fe2000f8e3cff */
[----:B------:R-:W-:Y:S08]  /*1430*/  @P1 BRA `(.L_x_23) ;  /* 0xfffffffc00501947 */ /* 0x000ff0000383ffff */
.L_x_18:
[----:B------:R-:W-:Y:S01]  /*1440*/  ISETP.GE.AND P0, PT, R6, 0x1, PT ;  /* 0x000000010600780c */ /* 0x000fe20003f06270 */
[----:B------:R-:W-:-:S12]  /*1450*/  WARPGROUP.DEPBAR.LE gsb0, 0x0 ;  /* 0x00008000000079c5 */ /* 0x000fd80000010000 */
[----:B------:R-:W-:Y:S05]  /*1460*/  @!P0 BRA `(.L_x_24) ;  /* 0x0000000000548947 */ /* 0x000fea0003800000 */
[----:B------:R-:W-:-:S04]  /*1470*/  LOP3.LUT R6, R4, 0x1, RZ, 0xfc, !PT ;  /* 0x0000000104067812 */ /* 0x000fc800078efcff */
[----:B------:R-:W-:-:S13]  /*1480*/  ISETP.NE.AND P0, PT, R6, 0x3, PT ;  /* 0x000000030600780c */ /* 0x000fda0003f05270 */
[----:B------:R-:W-:Y:S05]  /*1490*/  @!P0 BRA `(.L_x_25) ;  /* 0x0000000000048947 */ /* 0x000fea0003800000 */
[----:B------:R-:W-:Y:S01]  /*14a0*/  BPT.TRAP 0x1 ;  /* 0x000000040000795c */ /* 0x000fe20000300000 */
.L_x_25:
[----:B------:R-:W-:Y:S01]  /*14b0*/  ISETP.NE.AND P0, PT, R5, RZ, PT ;  /* 0x000000ff0500720c */ /* 0x000fe20003f05270 */
[----:B------:R-:W-:Y:S01]  /*14c0*/  BSSY B0, `(.L_x_26) ;  /* 0x000000d000007945 */ /* 0x000fe20003800000 */
[----:B------:R-:W-:-:S11]  /*14d0*/  ISETP.GT.U32.AND P1, PT, R4, 0x1, PT ;  /* 0x000000010400780c */ /* 0x000fd60003f24070 */
[----:B------:R-:W-:Y:S05]  /*14e0*/  @!P0 BRA `(.L_x_27) ;  /* 0x0000000000288947 */ /* 0x000fea0003800000 */
[----:B------:R-:W0:Y:S01]  /*14f0*/  S2R R6, SR_CgaCtaId ;  /* 0x0000000000067919 */ /* 0x000e220000008800 */
[----:B------:R-:W-:-:S05]  /*1500*/  IMAD.WIDE.U32 R4, R7, 0x38e38e39, RZ ;  /* 0x38e38e3907047825 */ /* 0x000fca00078e00ff */
[----:B------:R-:W-:Y:S02]  /*1510*/  SHF.R.U32.HI R4, RZ, 0x2, R5 ;  /* 0x00000002ff047819 */ /* 0x000fe40000011605 */
[----:B------:R-:W-:-:S03]  /*1520*/  MOV R5, 0x400 ;  /* 0x0000040000057802 */ /* 0x000fc60000000f00 */
[----:B------:R-:W-:Y:S01]  /*1530*/  IMAD R7, R4, -0x12, R7 ;  /* 0xffffffee04077824 */ /* 0x000fe200078e0207 */
[----:B0-----:R-:W-:-:S05]  /*1540*/  LEA R6, R6, R5, 0x18 ;  /* 0x0000000506067211 */ /* 0x001fca00078ec0ff */
[----:B------:R-:W-:-:S04]  /*1550*/  IMAD R7, R7, 0x8, R6 ;  /* 0x0000000807077824 */ /* 0x000fc800078e0206 */
[----:B------:R-:W-:-:S05]  /*1560*/  VIADD R4, R7, 0x36090 ;  /* 0x0003609007047836 */ /* 0x000fca0000000000 */
[----:B------:R-:W-:-:S04]  /*1570*/  PRMT R4, R3, 0x654, R4 ;  /* 0x0000065403047816 */ /* 0x000fc80000000004 */
[----:B------:R0:W-:Y:S03]  /*1580*/  SYNCS.ARRIVE.TRANS64.RED.A1T0 RZ, [R4+URZ], RZ ;  /* 0x000000ff04ff79a7 */ /* 0x0001e6000810043f */
.L_x_27:
[----:B------:R-:W-:Y:S05]  /*1590*/  BSYNC B0 ;  /* 0x0000000000007941 */ /* 0x000fea0003800000 */
.L_x_26:
[----:B------:R-:W-:Y:S05]  /*15a0*/  @P1 BRA `(.L_x_24) ;  /* 0x0000000000041947 */ /* 0x000fea0003800000 */
[----:B------:R-:W-:Y:S01]  /*15b0*/  BPT.TRAP 0x1 ;  /* 0x000000040000795c */ /* 0x000fe20000300000 */
.L_x_24:
[----:B------:R-:W0:Y:S01]  /*15c0*/  S2R R3, SR_TID.X ;  /* 0x0000000000037919 */ /* 0x000e220000002100 */
[----:B------:R-:W-:Y:S01]  /*15d0*/  ULDC.64 UR4, c[0x0][0x280] ;  /* 0x0000a00000047ab9 */ /* 0x000fe20000000a00 */
[----:B------:R-:W1:Y:S01]  /*15e0*/  S2R R5, SR_CTAID.Y ;  /* 0x0000000000057919 */ /* 0x000e620000002600 */
[----:B------:R-:W4:Y:S01]  /*15f0*/  S2R R15, SR_CTAID.X ;  /* 0x00000000000f7919 */ /* 0x000f220000002500 */
[----:B0-----:R-:W-:-:S04]  /*1600*/  SHF.R.S32.HI R4, RZ, 0x1f, R3 ;  /* 0x0000001fff047819 */ /* 0x001fc80000011403 */
[----:B------:R-:W-:-:S04]  /*1610*/  LEA.HI R4, R4, R3, RZ, 0x7 ;  /* 0x0000000304047211 */ /* 0x000fc800078f38ff */
[----:B------:R-:W-:Y:S01]  /*1620*/  LOP3.LUT R4, R4, 0xffffff80, RZ, 0xc0, !PT ;  /* 0xffffff8004047812 */ /* 0x000fe200078ec0ff */
[----:B----4-:R-:W-:-:S04]  /*1630*/  IMAD.SHL.U32 R6, R15, 0x40, RZ ;  /* 0x000000400f067824 */ /* 0x010fc800078e00ff */
[----:B------:R-:W-:Y:S02]  /*1640*/  IMAD.IADD R8, R3, 0x1, -R4 ;  /* 0x0000000103087824 */ /* 0x000fe400078e0a04 */
[----:B-1----:R-:W-:-:S03]  /*1650*/  IMAD.SHL.U32 R4, R5, 0x80, RZ ;  /* 0x0000008005047824 */ /* 0x002fc600078e00ff */
[----:B------:R-:W-:Y:S02]  /*1660*/  SHF.R.S32.HI R7, RZ, 0x1f, R8 ;  /* 0x0000001fff077819 */ /* 0x000fe40000011408 */
[----:B------:R-:W-:Y:S02]  /*1670*/  ISETP.GE.AND P0, PT, R4, UR5, PT ;  /* 0x0000000504007c0c */ /* 0x000fe4000bf06270 */
[----:B------:R-:W-:Y:S02]  /*1680*/  LEA.HI R3, R7, R8, RZ, 0x2 ;  /* 0x0000000807037211 */ /* 0x000fe400078f10ff */
[----:B------:R-:W-:Y:S02]  /*1690*/  ISETP.GE.OR P0, PT, R6, UR4, P0 ;  /* 0x0000000406007c0c */ /* 0x000fe40008706670 */
[--C-:B------:R-:W-:Y:S02]  /*16a0*/  SHF.R.S32.HI R10, RZ, 0x2, R3.reuse ;  /* 0x00000002ff0a7819 */ /* 0x100fe40000011403 */
[----:B------:R-:W-:-:S04]  /*16b0*/  SHF.R.S32.HI R5, RZ, 0x1f, R3 ;  /* 0x0000001fff057819 */ /* 0x000fc80000011403 */
[----:B------:R-:W-:-:S04]  /*16c0*/  LEA.HI R5, R5, R10, RZ, 0x3 ;  /* 0x0000000a05057211 */ /* 0x000fc800078f18ff */
[----:B------:R-:W-:Y:S01]  /*16d0*/  LOP3.LUT R5, R5, 0xfffffff8, RZ, 0xc0, !PT ;  /* 0xfffffff805057812 */ /* 0x000fe200078ec0ff */
[----:B------:R-:W-:Y:S06]  /*16e0*/  @P0 EXIT ;  /* 0x000000000000094d */ /* 0x000fec0003800000 */
[----:B------:R-:W0:Y:S01]  /*16f0*/  LDC.64 R16, c[0x0][0x658] ;  /* 0x00019600ff107b82 */ /* 0x000e220000000a00 */
[----:B------:R-:W-:Y:S01]  /*1700*/  IMAD.IADD R10, R10, 0x1, -R5 ;  /* 0x000000010a0a7824 */ /* 0x000fe200078e0a05 */
[----:B------:R-:W-:Y:S02]  /*1710*/  LOP3.LUT R3, R3, 0x7ffffffc, RZ, 0xc0, !PT ;  /* 0x7ffffffc03037812 */ /* 0x000fe400078ec0ff */
[----:B------:R-:W-:Y:S02]  /*1720*/  LEA.HI R5, R7, R8, RZ, 0x5 ;  /* 0x0000000807057211 */ /* 0x000fe400078f28ff */
[----:B------:R-:W-:Y:S01]  /*1730*/  SHF.R.S32.HI R11, RZ, 0x1f, R10 ;  /* 0x0000001fff0b7819 */ /* 0x000fe2000001140a */
[----:B------:R-:W-:Y:S01]  /*1740*/  IMAD.IADD R3, R8, 0x1, -R3 ;  /* 0x0000000108037824 */ /* 0x000fe200078e0a03 */
[----:B------:R-:W-:Y:S02]  /*1750*/  SHF.R.S32.HI R5, RZ, 0x5, R5 ;  /* 0x00000005ff057819 */ /* 0x000fe40000011405 */
[----:B---3-5:R-:W-:Y:S01]  /*1760*/  FSETP.NEU.AND P1, PT, R2, RZ, PT ;  /* 0x000000ff0200720b */ /* 0x028fe20003f2d000 */
[----:B------:R-:W-:-:S02]  /*1770*/  IMAD.SHL.U32 R3, R3, 0x2, RZ ;  /* 0x0000000203037824 */ /* 0x000fc400078e00ff */
[----:B------:R-:W-:-:S03]  /*1780*/  IMAD.WIDE R14, R15, 0x40, R10 ;  /* 0x000000400f0e7825 */ /* 0x000fc600078e020a */
[----:B------:R-:W-:Y:S01]  /*1790*/  SHF.R.S32.HI R9, RZ, 0x1f, R3 ;  /* 0x0000001fff097819 */ /* 0x000fe20000011403 */
[C---:B------:R-:W-:Y:S01]  /*17a0*/  IMAD R7, R5.reuse, -0x10, -R6 ;  /* 0xfffffff005077824 */ /* 0x040fe200078e0a06 */
[C---:B------:R-:W-:Y:S01]  /*17b0*/  IADD3 R8, P0, R4.reuse, R3, RZ ;  /* 0x0000000304087210 */ /* 0x040fe20007f1e0ff */
[----:B------:R-:W-:Y:S01]  /*17c0*/  IMAD.WIDE R14, R5, 0x10, R14 ;  /* 0x00000010050e7825 */ /* 0x000fe200078e020e */
[----:B------:R-:W-:Y:S02]  /*17d0*/  IADD3 R3, -R3, UR5, -R4 ;  /* 0x0000000503037c10 */ /* 0x000fe4000fffe904 */
[----:B------:R-:W-:Y:S01]  /*17e0*/  LEA.HI.X.SX32 R9, R4, R9, 0x1, P0 ;  /* 0x0000000904097211 */ /* 0x000fe200000f0eff */
[-C--:B0-----:R-:W-:Y:S01]  /*17f0*/  IMAD R4, R15, R16.reuse, RZ ;  /* 0x000000100f047224 */ /* 0x081fe200078e02ff */
[----:B------:R-:W-:Y:S02]  /*1800*/  IADD3 R10, R7, UR4, -R10 ;  /* 0x00000004070a7c10 */ /* 0x000fe4000fffe80a */
[----:B------:R-:W-:Y:S01]  /*1810*/  ISETP.GT.AND P0, PT, R3, RZ, PT ;  /* 0x000000ff0300720c */ /* 0x000fe20003f04270 */
[----:B------:R-:W-:Y:S01]  /*1820*/  IMAD.WIDE.U32 R12, R14, R16, R8 ;  /* 0x000000100e0c7225 */ /* 0x000fe200078e0008 */
[----:B------:R-:W-:-:S02]  /*1830*/  SHF.L.U64.HI R11, R16, 0x3, R17 ;  /* 0x00000003100b7819 */ /* 0x000fc40000010211 */
[----:B------:R-:W-:Y:S01]  /*1840*/  ISETP.GT.AND P2, PT, R10, RZ, P0 ;  /* 0x000000ff0a00720c */ /* 0x000fe20000744270 */
[----:B------:R-:W-:Y:S02]  /*1850*/  IMAD R7, R14, R17, R4 ;  /* 0x000000110e077224 */ /* 0x000fe400078e0204 */
[----:B------:R-:W-:Y:S02]  /*1860*/  IMAD.SHL.U32 R16, R16, 0x8, RZ ;  /* 0x0000000810107824 */ /* 0x000fe400078e00ff */
[----:B------:R-:W-:Y:S01]  /*1870*/  IMAD.IADD R7, R13, 0x1, R7 ;  /* 0x000000010d077824 */ /* 0x000fe200078e0207 */
[----:B------:R-:W-:Y:S07]  /*1880*/  @!P1 BRA `(.L_x_28) ;  /* 0x0000002c00f49947 */ /* 0x000fee0003800000 */
[----:B------:R-:W-:Y:S01]  /*1890*/  ULDC.64 UR6, c[0x0][0x630] ;  /* 0x00018c0000067ab9 */ /* 0x000fe20000000a00 */
[----:B------:R-:W-:Y:S01]  /*18a0*/  ULDC.64 UR8, c[0x0][0x628] ;  /* 0x00018a0000087ab9 */ /* 0x000fe20000000a00 */
[----:B------:R-:W-:Y:S01]  /*18b0*/  IMAD R13, R15, UR6, RZ ;  /* 0x000000060f0d7c24 */ /* 0x000fe2000f8e02ff */
[----:B------:R-:W-:Y:S01]  /*18c0*/  ULDC.64 UR4, c[0x0][0x650] ;  /* 0x0001940000047ab9 */ /* 0x000fe20000000a00 */
[----:B------:R-:W-:-:S04]  /*18d0*/  IMAD.WIDE.U32 R18, R14, UR6, R8 ;  /* 0x000000060e127c25 */ /* 0x000fc8000f8e0008 */
[----:B------:R-:W-:Y:S01]  /*18e0*/  IMAD R13, R14, UR7, R13 ;  /* 0x000000070e0d7c24 */ /* 0x000fe2000f8e020d */
[----:B------:R-:W-:-:S03]  /*18f0*/  LEA R4, P1, R18, UR8, 0x1 ;  /* 0x0000000812047c11 */ /* 0x000fc6000f8208ff */
[----:B------:R-:W-:-:S05]  /*1900*/  IMAD.IADD R5, R19, 0x1, R13 ;  /* 0x0000000113057824 */ /* 0x000fca00078e020d */
[----:B------:R-:W-:-:S05]  /*1910*/  LEA.HI.X R5, R18, UR9, R5, 0x1, P1 ;  /* 0x0000000912057c11 */ /* 0x000fca00088f0c05 */
[----:B------:R-:W3:Y:S01]  /*1920*/  @P2 LDG.E.LTC128B.U16 R17, desc[UR12][R4.64] ;  /* 0x0000000c04112981 */ /* 0x000ee2000c1e1520 */
[C---:B------:R-:W-:Y:S01]  /*1930*/  LEA R6, P4, R12.reuse, UR4, 0x1 ;  /* 0x000000040c067c11 */ /* 0x040fe2000f8808ff */
[----:B------:R-:W-:Y:S01]  /*1940*/  BSSY B0, `(.L_x_29) ;  /* 0x000000b000007945 */ /* 0x000fe20003800000 */
[----:B------:R-:W-:Y:S02]  /*1950*/  ISETP.GT.AND P1, PT, R3, 0x1, PT ;  /* 0x000000010300780c */ /* 0x000fe40003f24270 */
[----:B------:R-:W-:Y:S02]  /*1960*/  LEA.HI.X R7, R12, UR5, R7, 0x1, P4 ;  /* 0x000000050c077c11 */ /* 0x000fe4000a0f0c07 */
[----:B------:R-:W-:Y:S01]  /*1970*/  ISETP.GT.AND P3, PT, R10, RZ, P1 ;  /* 0x000000ff0a00720c */ /* 0x000fe20000f64270 */
[----:B---3--:R-:W-:-:S05]  /*1980*/  HADD2.F32 R19, -RZ, R17.H0_H0 ;  /* 0x20000011ff137230 */ /* 0x008fca0000004100 */
[----:B------:R-:W-:-:S04]  /*1990*/  FMUL R19, R19, R2 ;  /* 0x0000000213137220 */ /* 0x000fc80000400000 */
[----:B--2---:R-:W-:-:S05]  /*19a0*/  FFMA R19, R24, R0, R19 ;  /* 0x0000000018137223 */ /* 0x004fca0000000013 */
[----:B------:R-:W-:-:S05]  /*19b0*/  F2FP.F16.F32.PACK_AB R19, RZ, R19 ;  /* 0x00000013ff13723e */ /* 0x000fca00000000ff */
[----:B------:R0:W-:Y:S01]  /*19c0*/  @P2 STG.E.U16 desc[UR12][R6.64], R19 ;  /* 0x0000001306002986 */ /* 0x0001e2000c10150c */
[----:B------:R-:W-:Y:S05]  /*19d0*/  @!P3 BRA `(.L_x_30) ;  /* 0x000000000004b947 */ /* 0x000fea0003800000 */
[----:B------:R1:W5:Y:S02]  /*19e0*/  LDG.E.LTC128B.U16 R17, desc[UR12][R4.64+0x2] ;  /* 0x0000020c04117981 */ /* 0x000364000c1e1520 */
.L_x_30:
[----:B------:R-:W-:Y:S05]  /*19f0*/  BSYNC B0 ;  /* 0x0000000000007941 */ /* 0x000fea0003800000 */
.L_x_29:
[----:B------:R-:W-:Y:S01]  /*1a00*/  USHF.L.U32 UR5, UR6, 0x3, URZ ;  /* 0x0000000306057899 */ /* 0x000fe2000800063f */
[----:B-----5:R-:W-:Y:S01]  /*1a10*/  HADD2.F32 R15, -RZ, R17.H0_H0 ;  /* 0x20000011ff0f7230 */ /* 0x020fe20000004100 */
[----:B------:R-:W-:Y:S01]  /*1a20*/  USHF.L.U64.HI UR4, UR6, 0x3, UR7 ;  /* 0x0000000306047899 */ /* 0x000fe20008010207 */
[----:B------:R-:W-:-:S03]  /*1a30*/  ISETP.GT.AND P0, PT, R10, 0x8, P0 ;  /* 0x000000080a00780c */ /* 0x000fc60000704270 */
[----:B------:R-:W-:Y:S02]  /*1a40*/  IMAD.U32 R18, RZ, RZ, UR5 ;  /* 0x00000005ff127e24 */ /* 0x000fe4000f8e00ff */
[----:B------:R-:W-:Y:S01]  /*1a50*/  FMUL R12, R15, R2 ;  /* 0x000000020f0c7220 */ /* 0x000fe20000400000 */
[----:B0-----:R-:W-:-:S03]  /*1a60*/  IMAD.U32 R19, RZ, RZ, UR4 ;  /* 0x00000004ff137e24 */ /* 0x001fc6000f8e00ff */
[----:B------:R-:W-:Y:S01]  /*1a70*/  FFMA R12, R25, R0, R12 ;  /* 0x00000000190c7223 */ /* 0x000fe2000000000c */
[----:B------:R-:W-:-:S04]  /*1a80*/  IMAD.WIDE.U32 R18, R14, UR6, R18 ;  /* 0x000000060e127c25 */ /* 0x000fc8000f8e0012 */
[----:B------:R-:W-:Y:S02]  /*1a90*/  F2FP.F16.F32.PACK_AB R12, RZ, R12 ;  /* 0x0000000cff0c723e */ /* 0x000fe400000000ff */
[----:B------:R-:W-:-:S03]  /*1aa0*/  IADD3 R14, P2, R8, R18, RZ ;  /* 0x00000012080e7210 */ /* 0x000fc60007f5e0ff */
[----:B------:R0:W-:Y:S01]  /*1ab0*/  @P3 STG.E.U16 desc[UR12][R6.64+0x2], R12 ;  /* 0x0000020c06003986 */ /* 0x0001e2000c10150c */
[----:B------:R-:W-:Y:S02]  /*1ac0*/  IADD3.X R9, R9, R13, R19, P2, !PT ;  /* 0x0000000d09097210 */ /* 0x000fe400017fe413 */
[----:B------:R-:W-:-:S04]  /*1ad0*/  LEA R8, P2, R14, UR8, 0x1 ;  /* 0x000000080e087c11 */ /* 0x000fc8000f8408ff */
[----:B------:R-:W-:Y:S02]  /*1ae0*/  LEA.HI.X R9, R14, UR9, R9, 0x1, P2 ;  /* 0x000000090e097c11 */ /* 0x000fe400090f0c09 */
[----:B------:R-:W-:-:S06]  /*1af0*/  PRMT R14, R17, 0x7610, R14 ;  /* 0x00007610110e7816 */ /* 0x000fcc000000000e */
[----:B------:R-:W2:Y:S01]  /*1b00*/  @P0 LDG.E.LTC128B.U16 R14, desc[UR12][R8.64] ;  /* 0x0000000c080e0981 */ /* 0x000ea2000c1e1520 */
[C---:B------:R-:W-:Y:S01]  /*1b10*/  SHF.L.U64.HI R11, R16.reuse, 0x1, R11 ;  /* 0x00000001100b7819 */ /* 0x040fe2000001020b */
[----:B------:R-:W-:Y:S01]  /*1b20*/  BSSY B0, `(.L_x_31) ;  /* 0x000000b000007945 */ /* 0x000fe20003800000 */
[----:B------:R-:W-:Y:S02]  /*1b30*/  LEA R16, P2, R16, R6, 0x1 ;  /* 0x0000000610107211 */ /* 0x000fe400078408ff */
[----:B------:R-:W-:-:S03]  /*1b40*/  ISETP.GT.AND P1, PT, R10, 0x8, P1 ;  /* 0x000000080a00780c */ /* 0x000fc60000f24270 */
[----:B------:R-:W-:Y:S02]  /*1b50*/  IMAD.X R17, R11, 0x1, R7, P2 ;  /* 0x000000010b117824 */ /* 0x000fe400010e0607 */
[----:B--2---:R-:W-:-:S05]  /*1b60*/  HADD2.F32 R13, -RZ, R14.H0_H0 ;  /* 0x2000000eff0d7230 */ /* 0x004fca0000004100 */
[----:B------:R-:W-:-:S04]  /*1b70*/  FMUL R13, R13, R2 ;  /* 0x000000020d0d7220 */ /* 0x000fc80000400000 */
[----:B------:R-:W-:-:S05]  /*1b80*/  FFMA R13, R26, R0, R13 ;  /* 0x000000001a0d7223 */ /* 0x000fca000000000d */
[----:B------:R-:W-:-:S05]  /*1b90*/  F2FP.F16.F32.PACK_AB R13, RZ, R13 ;  /* 0x0000000dff0d723e */ /* 0x000fca00000000ff */
[----:B------:R0:W-:Y:S01]  /*1ba0*/  @P0 STG.E.U16 desc[UR12][R16.64], R13 ;  /* 0x0000000d10000986 */ /* 0x0001e2000c10150c */
[----:B------:R-:W-:Y:S05]  /*1bb0*/  @!P1 BRA `(.L_x_32) ;  /* 0x0000000000049947 */ /* 0x000fea0003800000 */
[----:B------:R2:W5:Y:S02]  /*1bc0*/  LDG.E.LTC128B.U16 R14, desc[UR12][R8.64+0x2] ;  /* 0x0000020c080e7981 */ /* 0x000564000c1e1520 */
.L_x_32:
[----:B------:R-:W-:Y:S05]  /*1bd0*/  BSYNC B0 ;  /* 0x0000000000007941 */ /* 0x000fea0003800000 */
.L_x_31:
[----:B-----5:R-:W-:Y:S01]  /*1be0*/  HADD2.F32 R11, -RZ, R14.H0_H0 ;  /* 0x2000000eff0b7230 */ /* 0x020fe20000004100 */
[----:B------:R-:W-:Y:S01]  /*1bf0*/  ISETP.GT.AND P0, PT, R3, 0x8, PT ;  /* 0x000000080300780c */ /* 0x000fe20003f04270 */
[----:B0-----:R-:W-:Y:S01]  /*1c00*/  @P1 IMAD.MOV.U32 R13, RZ, RZ, R17 ;  /* 0x000000ffff0d1224 */ /* 0x001fe200078e0011 */
[----:B------:R-:W-:Y:S02]  /*1c10*/  BSSY B0, `(.L_x_33) ;  /* 0x000000a000007945 */ /* 0x000fe40003800000 */
[----:B------:R-:W-:Y:S01]  /*1c20*/  FMUL R12, R11, R2 ;  /* 0x000000020b0c7220 */ /* 0x000fe20000400000 */
[----:B------:R-:W-:-:S03]  /*1c30*/  ISETP.GT.AND P2, PT, R10, RZ, P0 ;  /* 0x000000ff0a00720c */ /* 0x000fc60000744270 */
[----:B------:R-:W-:-:S05]  /*1c40*/  FFMA R12, R27, R0, R12 ;  /* 0x000000001b0c7223 */ /* 0x000fca000000000c */
[----:B------:R-:W-:-:S04]  /*1c50*/  F2FP.F16.F32.PACK_AB R12, RZ, R12 ;  /* 0x0000000cff0c723e */ /* 0x000fc800000000ff */
[----:B------:R-:W-:Y:S01]  /*1c60*/  PRMT R11, R12, 0x7610, R11 ;  /* 0x000076100c0b7816 */ /* 0x000fe2000000000b */
[----:B------:R-:W-:-:S05]  /*1c70*/  @P1 IMAD.MOV.U32 R12, RZ, RZ, R16 ;  /* 0x000000ffff0c1224 */ /* 0x000fca00078e0010 */
[----:B------:R0:W-:Y:S01]  /*1c80*/  @P1 STG.E.U16 desc[UR12][R12.64+0x2], R11 ;  /* 0x0000020b0c001986 */ /* 0x0001e2000c10150c */
[----:B------:R-:W-:Y:S05]  /*1c90*/  @!P2 BRA `(.L_x_34) ;  /* 0x000000000004a947 */ /* 0x000fea0003800000 */
[----:B------:R3:W5:Y:S02]  /*1ca0*/  LDG.E.LTC128B.U16 R14, desc[UR12][R4.64+0x10] ;  /* 0x0000100c040e7981 */ /* 0x000764000c1e1520 */
.L_x_34:
[----:B------:R-:W-:Y:S05]  /*1cb0*/  BSYNC B0 ;  /* 0x0000000000007941 */ /* 0x000fea0003800000 */
.L_x_33:
[----:B0----5:R-:W-:Y:S01]  /*1cc0*/  HADD2.F32 R11, -RZ, R14.H0_H0 ;  /* 0x2000000eff0b7230 */ /* 0x021fe20000004100 */
[----:B------:R-:W-:Y:S01]  /*1cd0*/  ISETP.GT.AND P1, PT, R3, 0x9, PT ;  /* 0x000000090300780c */ /* 0x000fe20003f24270 */
[----:B------:R-:W-:Y:S03]  /*1ce0*/  BSSY B0, `(.L_x_35) ;  /* 0x0000008000007945 */ /* 0x000fe60003800000 */
[----:B------:R-:W-:Y:S01]  /*1cf0*/  FMUL R11, R11, R2 ;  /* 0x000000020b0b7220 */ /* 0x000fe20000400000 */
[----:B------:R-:W-:-:S03]  /*1d00*/  ISETP.GT.AND P3, PT, R10, RZ, P1 ;  /* 0x000000ff0a00720c */ /* 0x000fc60000f64270 */
[----:B------:R-:W-:-:S05]  /*1d10*/  FFMA R11, R28, R0, R11 ;  /* 0x000000001c0b7223 */ /* 0x000fca000000000b */
[----:B------:R-:W-:-:S05]  /*1d20*/  F2FP.F16.F32.PACK_AB R11, RZ, R11 ;  /* 0x0000000bff0b723e */ /* 0x000fca00000000ff */
[----:B------:R0:W-:Y:S01]  /*1d30*/  @P2 STG.E.U16 desc[UR12][R6.64+0x10], R11 ;  /* 0x0000100b06002986 */ /* 0x0001e2000c10150c */
[----:B------:R-:W-:Y:S05]  /*1d40*/  @!P3 BRA `(.L_x_36) ;  /* 0x000000000004b947 */ /* 0x000fea0003800000 */
[----:B------:R4:W5:Y:S02]  /*1d50*/  LDG.E.LTC128B.U16 R14, desc[UR12][R4.64+0x12] ;  /* 0x0000120c040e7981 */ /* 0x000964000c1e1520 */
.L_x_36:
[----:B------:R-:W-:Y:S05]  /*1d60*/  BSYNC B0 ;  /* 0x0000000000007941 */ /* 0x000fea0003800000 */
.L_x_35:
[----:B0----5:R-:W-:Y:S01]  /*1d70*/  HADD2.F32 R11, -RZ, R14.H0_H0 ;  /* 0x2000000eff0b7230 */ /* 0x021fe20000004100 */
[----:B------:R-:W-:Y:S01]  /*1d80*/  ISETP.GT.AND P0, PT, R10, 0x8, P0 ;  /* 0x000000080a00780c */ /* 0x000fe20000704270 */
[----:B------:R-:W-:Y:S03]  /*1d90*/  BSSY B0, `(.L_x_37) ;  /* 0x0000007000007945 */ /* 0x000fe60003800000 */
[----:B------:R-:W-:-:S04]  /*1da0*/  FMUL R12, R11, R2 ;  /* 0x000000020b0c7220 */ /* 0x000fc80000400000 */
[----:B------:R-:W-:-:S05]  /*1db0*/  FFMA R12, R29, R0, R12 ;  /* 0x000000001d0c7223 */ /* 0x000fca000000000c */
[----:B------:R-:W-:-:S05]  /*1dc0*/  F2FP.F16.F32.PACK_AB R12, RZ, R12 ;  /* 0x0000000cff0c723e */ /* 0x000fca00000000ff */
[----:B------:R0:W-:Y:S01]  /*1dd0*/  @P3 STG.E.U16 desc[UR12][R6.64+0x12], R12 ;  /* 0x0000120c06003986 */ /* 0x0001e2000c10150c */
[----:B------:R-:W-:Y:S05]  /*1de0*/  @!P0 BRA `(.L_x_38) ;  /* 0x0000000000048947 */ /* 0x000fea0003800000 */
[----:B------:R0:W5:Y:S02]  /*1df0*/  LDG.E.LTC128B.U16 R14, desc[UR12][R8.64+0x10] ;  /* 0x0000100c080e7981 */ /* 0x000164000c1e1520 */
.L_x_38:
[----:B------:R-:W-:Y:S05]  /*1e00*/  BSYNC B0 ;  /* 0x0000000000007941 */ /* 0x000fea0003800000 */
.L_x_37:
[----:B-----5:R-:W-:Y:S01]  /*1e10*/  HADD2.F32 R11, -RZ, R14.H0_H0 ;  /* 0x2000000eff0b7230 */ /* 0x020fe20000004100 */
[----:B------:R-:W-:Y:S01]  /*1e20*/  ISETP.GT.AND P1, PT, R10, 0x8, P1 ;  /* 0x000000080a00780c */ /* 0x000fe20000f24270 */
[----:B0-----:R-:W-:Y:S01]  /*1e30*/  @P0 IMAD.MOV.U32 R12, RZ, RZ, R16 ;  /* 0x000000ffff0c0224 */ /* 0x001fe200078e0010 */
[----:B------:R-:W-:Y:S01]  /*1e40*/  BSSY B0, `(.L_x_39) ;  /* 0x0000008000007945 */ /* 0x000fe20003800000 */
[----:B------:R-:W-:Y:S02]  /*1e50*/  @P0 IMAD.MOV.U32 R13, RZ, RZ, R17 ;  /* 0x000000ffff0d0224 */ /* 0x000fe400078e0011 */
[----:B------:R-:W-:-:S04]  /*1e60*/  FMUL R11, R11, R2 ;  /* 0x000000020b0b7220 */ /* 0x000fc80000400000 */
[----:B------:R-:W-:-:S05]  /*1e70*/  FFMA R11, R30, R0, R11 ;  /* 0x000000001e0b7223 */ /* 0x000fca000000000b */
[----:B------:R-:W-:-:S05]  /*1e80*/  F2FP.F16.F32.PACK_AB R11, RZ, R11 ;  /* 0x0000000bff0b723e */ /* 0x000fca00000000ff */
[----:B------:R0:W-:Y:S01]  /*1e90*/  @P0 STG.E.U16 desc[UR12][R12.64+0x10], R11 ;  /* 0x0000100b0c000986 */ /* 0x0001e2000c10150c */
[----:B------:R-:W-:Y:S05]  /*1ea0*/  @!P1 BRA `(.L_x_40) ;  /* 0x0000000000049947 */ /* 0x000fea0003800000 */
[----:B------:R0:W5:Y:S02]  /*1eb0*/  LDG.E.LTC128B.U16 R14, desc[UR12][R8.64+0x12] ;  /* 0x0000120c080e7981 */ /* 0x000164000c1e1520 */
.L_x_40:
[----:B------:R-:W-:Y:S05]  /*1ec0*/  BSYNC B0 ;  /* 0x0000000000007941 */ /* 0x000fea0003800000 */
.L_x_39:
[----:B0----5:R-:W-:Y:S01]  /*1ed0*/  HADD2.F32 R11, -RZ, R14.H0_H0 ;  /* 0x2000000eff0b7230 */ /* 0x021fe20000004100 */
[----:B------:R-:W-:Y:S01]  /*1ee0*/  ISETP.GT.AND P0, PT, R3, 0x10, PT ;  /* 0x000000100300780c */ /* 0x000fe20003f04270 */
[----:B------:R-:W-:Y:S01]  /*1ef0*/  @P1 IMAD.MOV.U32 R13, RZ, RZ, R17 ;  /* 0x000000ffff0d1224 */ /* 0x000fe200078e0011 */
        /* <DEDUP_REMOVED lines=10> */
.L_x_42:
[----:B------:R-:W-:Y:S05]  /*1fa0*/  BSYNC B0 ;  /* 0x0000000000007941 */ /* 0x000fea0003800000 */
.L_x_41:
        /* <DEDUP_REMOVED lines=10> */
.L_x_44:
[----:B------:R-:W-:Y:S05]  /*2050*/  BSYNC B0 ;  /* 0x0000000000007941 */ /* 0x000fea0003800000 */
.L_x_43:
        /* <DEDUP_REMOVED lines=9> */
.L_x_46:
[----:B------:R-:W-:Y:S05]  /*20f0*/  BSYNC B0 ;  /* 0x0000000000007941 */ /* 0x000fea0003800000 */
.L_x_45:
        /* <DEDUP_REMOVED lines=11> */
.L_x_48:
[----:B------:R-:W-:Y:S05]  /*21b0*/  BSYNC B0 ;  /* 0x0000000000007941 */ /* 0x000fea0003800000 */
.L_x_47:
        /* <DEDUP_REMOVED lines=13> */
.L_x_50:
[----:B------:R-:W-:Y:S05]  /*2290*/  BSYNC B0 ;  /* 0x0000000000007941 */ /* 0x000fea0003800000 */
.L_x_49:
        /* <DEDUP_REMOVED lines=10> */
.L_x_52:
[----:B------:R-:W-:Y:S05]  /*2340*/  BSYNC B0 ;  /* 0x0000000000007941 */ /* 0x000fea0003800000 */
.L_x_51:
        /* <DEDUP_REMOVED lines=9> */
.L_x_54:
[----:B------:R-:W-:Y:S05]  /*23e0*/  BSYNC B0 ;  /* 0x0000000000007941 */ /* 0x000fea0003800000 */
.L_x_53:
        /* <DEDUP_REMOVED lines=11> */
.L_x_56:
[----:B------:R-:W-:Y:S05]  /*24a0*/  BSYNC B0 ;  /* 0x0000000000007941 */ /* 0x000fea0003800000 */
.L_x_55:
        /* <DEDUP_REMOVED lines=13> */
.L_x_58:
[----:B------:R-:W-:Y:S05]  /*2580*/  BSYNC B0 ;  /* 0x0000000000007941 */ /* 0x000fea0003800000 */
.L_x_57:
        /* <DEDUP_REMOVED lines=10> */
.L_x_60:
[----:B------:R-:W-:Y:S05]  /*2630*/  BSYNC B0 ;  /* 0x0000000000007941 */ /* 0x000fea0003800000 */
.L_x_59:
        /* <DEDUP_REMOVED lines=9> */
.L_x_62:
[----:B------:R-:W-:Y:S05]  /*26d0*/  BSYNC B0 ;  /* 0x0000000000007941 */ /* 0x000fea0003800000 */
.L_x_61:
        /* <DEDUP_REMOVED lines=11> */
.L_x_64:
[----:B------:R-:W-:Y:S05]  /*2790*/  BSYNC B0 ;  /* 0x0000000000007941 */ /* 0x000fea0003800000 */
.L_x_63:
        /* <DEDUP_REMOVED lines=13> */
.L_x_66:
[----:B------:R-:W-:Y:S05]  /*2870*/  BSYNC B0 ;  /* 0x0000000000007941 */ /* 0x000fea0003800000 */
.L_x_65:
        /* <DEDUP_REMOVED lines=10> */
.L_x_68:
[----:B------:R-:W-:Y:S05]  /*2920*/  BSYNC B0 ;  /* 0x0000000000007941 */ /* 0x000fea0003800000 */
.L_x_67:
        /* <DEDUP_REMOVED lines=9> */
.L_x_70:
[----:B------:R-:W-:Y:S05]  /*29c0*/  BSYNC B0 ;  /* 0x0000000000007941 */ /* 0x000fea0003800000 */
.L_x_69:
        /* <DEDUP_REMOVED lines=11> */
.L_x_72:
[----:B------:R-:W-:Y:S05]  /*2a80*/  BSYNC B0 ;  /* 0x0000000000007941 */ /* 0x000fea0003800000 */
.L_x_71:
        /* <DEDUP_REMOVED lines=13> */
.L_x_74:
[----:B------:R-:W-:Y:S05]  /*2b60*/  BSYNC B0 ;  /* 0x0000000000007941 */ /* 0x000fea0003800000 */
.L_x_73:
        /* <DEDUP_REMOVED lines=10> */
.L_x_76:
[----:B------:R-:W-:Y:S05]  /*2c10*/  BSYNC B0 ;  /* 0x0000000000007941 */ /* 0x000fea0003800000 */
.L_x_75:
        /* <DEDUP_REMOVED lines=9> */
.L_x_78:
[----:B------:R-:W-:Y:S05]  /*2cb0*/  BSYNC B0 ;  /* 0x0000000000007941 */ /* 0x000fea0003800000 */
.L_x_77:
        /* <DEDUP_REMOVED lines=11> */
.L_x_80:
[----:B------:R-:W-:Y:S05]  /*2d70*/  BSYNC B0 ;  /* 0x0000000000007941 */ /* 0x000fea0003800000 */
.L_x_79:
        /* <DEDUP_REMOVED lines=13> */
.L_x_82:
[----:B------:R-:W-:Y:S05]  /*2e50*/  BSYNC B0 ;  /* 0x0000000000007941 */ /* 0x000fea0003800000 */
.L_x_81:
        /* <DEDUP_REMOVED lines=10> */
.L_x_84:
[----:B------:R-:W-:Y:S05]  /*2f00*/  BSYNC B0 ;  /* 0x0000000000007941 */ /* 0x000fea0003800000 */
.L_x_83:
        /* <DEDUP_REMOVED lines=9> */
.L_x_86:
[----:B------:R-:W-:Y:S05]  /*2fa0*/  BSYNC B0 ;  /* 0x0000000000007941 */ /* 0x000fea0003800000 */
.L_x_85:
        /* <DEDUP_REMOVED lines=11> */
.L_x_88:
[----:B------:R-:W-:Y:S05]  /*3060*/  BSYNC B0 ;  /* 0x0000000000007941 */ /* 0x000fea0003800000 */
.L_x_87:
        /* <DEDUP_REMOVED lines=13> */
.L_x_90:
[----:B------:R-:W-:Y:S05]  /*3140*/  BSYNC B0 ;  /* 0x0000000000007941 */ /* 0x000fea0003800000 */
.L_x_89:
        /* <DEDUP_REMOVED lines=10> */
.L_x_92:
[----:B------:R-:W-:Y:S05]  /*31f0*/  BSYNC B0 ;  /* 0x0000000000007941 */ /* 0x000fea0003800000 */
.L_x_91:
        /* <DEDUP_REMOVED lines=9> */
.L_x_94:
[----:B------:R-:W-:Y:S05]  /*3290*/  BSYNC B0 ;  /* 0x0000000000007941 */ /* 0x000fea0003800000 */
.L_x_93:
        /* <DEDUP_REMOVED lines=11> */
.L_x_96:
[----:B------:R-:W-:Y:S05]  /*3350*/  BSYNC B0 ;  /* 0x0000000000007941 */ /* 0x000fea0003800000 */
.L_x_95:
        /* <DEDUP_REMOVED lines=13> */
.L_x_98:
[----:B------:R-:W-:Y:S05]  /*3430*/  BSYNC B0 ;  /* 0x0000000000007941 */ /* 0x000fea0003800000 */
.L_x_97:
        /* <DEDUP_REMOVED lines=10> */
.L_x_100:
[----:B------:R-:W-:Y:S05]  /*34e0*/  BSYNC B0 ;  /* 0x0000000000007941 */ /* 0x000fea0003800000 */
.L_x_99:
        /* <DEDUP_REMOVED lines=9> */
.L_x_102:
[----:B------:R-:W-:Y:S05]  /*3580*/  BSYNC B0 ;  /* 0x0000000000007941 */ /* 0x000fea0003800000 */
.L_x_101:
        /* <DEDUP_REMOVED lines=11> */
.L_x_104:
[----:B------:R-:W-:Y:S05]  /*3640*/  BSYNC B0 ;  /* 0x0000000000007941 */ /* 0x000fea0003800000 */
.L_x_103:
        /* <DEDUP_REMOVED lines=13> */
.L_x_106:
[----:B------:R-:W-:Y:S05]  /*3720*/  BSYNC B0 ;  /* 0x0000000000007941 */ /* 0x000fea0003800000 */
.L_x_105:
        /* <DEDUP_REMOVED lines=10> */
.L_x_108:
[----:B------:R-:W-:Y:S05]  /*37d0*/  BSYNC B0 ;  /* 0x0000000000007941 */ /* 0x000fea0003800000 */
.L_x_107:
        /* <DEDUP_REMOVED lines=9> */
.L_x_110:
[----:B------:R-:W-:Y:S05]  /*3870*/  BSYNC B0 ;  /* 0x0000000000007941 */ /* 0x000fea0003800000 */
.L_x_109:
        /* <DEDUP_REMOVED lines=11> */
.L_x_112:
[----:B------:R-:W-:Y:S05]  /*3930*/  BSYNC B0 ;  /* 0x0000000000007941 */ /* 0x000fea0003800000 */
.L_x_111:
        /* <DEDUP_REMOVED lines=13> */
.L_x_114:
[----:B------:R-:W-:Y:S05]  /*3a10*/  BSYNC B0 ;  /* 0x0000000000007941 */ /* 0x000fea0003800000 */
.L_x_113:
        /* <DEDUP_REMOVED lines=10> */
.L_x_116:
[----:B------:R-:W-:Y:S05]  /*3ac0*/  BSYNC B0 ;  /* 0x0000000000007941 */ /* 0x000fea0003800000 */
.L_x_115:
        /* <DEDUP_REMOVED lines=9> */
.L_x_118:
[----:B------:R-:W-:Y:S05]  /*3b60*/  BSYNC B0 ;  /* 0x0000000000007941 */ /* 0x000fea0003800000 */
.L_x_117:
        /* <DEDUP_REMOVED lines=11> */
.L_x_120:
[----:B------:R-:W-:Y:S05]  /*3c20*/  BSYNC B0 ;  /* 0x0000000000007941 */ /* 0x000fea0003800000 */
.L_x_119:
        /* <DEDUP_REMOVED lines=13> */
.L_x_122:
[----:B------:R-:W-:Y:S05]  /*3d00*/  BSYNC B0 ;  /* 0x0000000000007941 */ /* 0x000fea0003800000 */
.L_x_121:
        /* <DEDUP_REMOVED lines=10> */
.L_x_124:
[----:B------:R-:W-:Y:S05]  /*3db0*/  BSYNC B0 ;  /* 0x0000000000007941 */ /* 0x000fea0003800000 */
.L_x_123:
        /* <DEDUP_REMOVED lines=9> */
.L_x_126:
[----:B------:R-:W-:Y:S05]  /*3e50*/  BSYNC B0 ;  /* 0x0000000000007941 */ /* 0x000fea0003800000 */
.L_x_125:
        /* <DEDUP_REMOVED lines=11> */
.L_x_128:
[----:B------:R-:W-:Y:S05]  /*3f10*/  BSYNC B0 ;  /* 0x0000000000007941 */ /* 0x000fea0003800000 */
.L_x_127:
        /* <DEDUP_REMOVED lines=13> */
.L_x_130:
[----:B------:R-:W-:Y:S05]  /*3ff0*/  BSYNC B0 ;  /* 0x0000000000007941 */ /* 0x000fea0003800000 */
.L_x_129:
        /* <DEDUP_REMOVED lines=10> */
.L_x_132:
[----:B------:R-:W-:Y:S05]  /*40a0*/  BSYNC B0 ;  /* 0x0000000000007941 */ /* 0x000fea0003800000 */
.L_x_131:
        /* <DEDUP_REMOVED lines=9> */
.L_x_134:
[----:B------:R-:W-:Y:S05]  /*4140*/  BSYNC B0 ;  /* 0x0000000000007941 */ /* 0x000fea0003800000 */
.L_x_133:
        /* <DEDUP_REMOVED lines=11> */
.L_x_136:
[----:B------:R-:W-:Y:S05]  /*4200*/  BSYNC B0 ;  /* 0x0000000000007941 */ /* 0x000fea0003800000 */
.L_x_135:
        /* <DEDUP_REMOVED lines=13> */
.L_x_138:
[----:B------:R-:W-:Y:S05]  /*42e0*/  BSYNC B0 ;  /* 0x0000000000007941 */ /* 0x000fea0003800000 */
.L_x_137:
        /* <DEDUP_REMOVED lines=10> */
.L_x_140:
[----:B------:R-:W-:Y:S05]  /*4390*/  BSYNC B0 ;  /* 0x0000000000007941 */ /* 0x000fea0003800000 */
.L_x_139:
        /* <DEDUP_REMOVED lines=9> */
.L_x_142:
[----:B------:R-:W-:Y:S05]  /*4430*/  BSYNC B0 ;  /* 0x0000000000007941 */ /* 0x000fea0003800000 */
.L_x_141:
        /* <DEDUP_REMOVED lines=11> */
.L_x_144:
[----:B------:R-:W-:Y:S05]  /*44f0*/  BSYNC B0 ;  /* 0x0000000000007941 */ /* 0x000fea0003800000 */
.L_x_143:
        /* <DEDUP_REMOVED lines=13> */
.L_x_146:
[----:B------:R-:W-:Y:S05]  /*45d0*/  BSYNC B0 ;  /* 0x0000000000007941 */ /* 0x000fea0003800000 */
.L_x_145:
        /* <DEDUP_REMOVED lines=10> */
.L_x_148:
[----:B------:R-:W-:Y:S05]  /*4680*/  BSYNC B0 ;  /* 0x0000000000007941 */ /* 0x000fea0003800000 */
.L_x_147:
[----:B-----5:R-:W-:Y:S01]  /*4690*/  HADD2.F32 R3, -RZ, R14.H0_H0 ;  /* 0x2000000eff037230 */ /* 0x020fe20000004100 */
[----:B------:R-:W-:Y:S01]  /*46a0*/  ISETP.GT.AND P0, PT, R10, 0x8, P0 ;  /* 0x000000080a00780c */ /* 0x000fe20000704270 */
[----:B------:R-:W-:Y:S03]  /*46b0*/  BSSY B0, `(.L_x_149) ;  /* 0x0000007000007945 */ /* 0x000fe60003800000 */
[----:B01-34-:R-:W-:-:S04]  /*46c0*/  FMUL R4, R3, R2 ;  /* 0x0000000203047220 */ /* 0x01bfc80000400000 */
[----:B------:R-:W-:-:S05]  /*46d0*/  FFMA R4, R85, R0, R4 ;  /* 0x0000000055047223 */ /* 0x000fca0000000004 */
[----:B------:R-:W-:-:S05]  /*46e0*/  F2FP.F16.F32.PACK_AB R4, RZ, R4 ;  /* 0x00000004ff04723e */ /* 0x000fca00000000ff */
[----:B------:R0:W-:Y:S01]  /*46f0*/  @P3 STG.E.U16 desc[UR12][R6.64+0xf2], R4 ;  /* 0x0000f20406003986 */ /* 0x0001e2000c10150c */
[----:B------:R-:W-:Y:S05]  /*4700*/  @!P0 BRA `(.L_x_150) ;  /* 0x0000000000048947 */ /* 0x000fea0003800000 */
[----:B------:R1:W5:Y:S02]  /*4710*/  LDG.E.LTC128B.U16 R14, desc[UR12][R8.64+0xf0] ;  /* 0x0000f00c080e7981 */ /* 0x000364000c1e1520 */
.L_x_150:
[----:B------:R-:W-:Y:S05]  /*4720*/  BSYNC B0 ;  /* 0x0000000000007941 */ /* 0x000fea0003800000 */
.L_x_149:
        /* <DEDUP_REMOVED lines=11> */
.L_x_152:
[----:B------:R-:W-:Y:S05]  /*47e0*/  BSYNC B0 ;  /* 0x0000000000007941 */ /* 0x000fea0003800000 */
.L_x_151:
[----:B0----5:R-:W-:-:S05]  /*47f0*/  HADD2.F32 R3, -RZ, R14.H0_H0 ;  /* 0x2000000eff037230 */ /* 0x021fca0000004100 */
[----:B------:R-:W-:-:S04]  /*4800*/  FMUL R2, R3, R2 ;  /* 0x0000000203027220 */ /* 0x000fc80000400000 */
[----:B------:R-:W-:Y:S01]  /*4810*/  FFMA R2, R87, R0, R2 ;  /* 0x0000000057027223 */ /* 0x000fe20000000002 */
[----:B------:R-:W-:Y:S06]  /*4820*/  @!P1 EXIT ;  /* 0x000000000000994d */ /* 0x000fec0003800000 */
[----:B------:R-:W-:-:S05]  /*4830*/  F2FP.F16.F32.PACK_AB R2, RZ, R2 ;  /* 0x00000002ff02723e */ /* 0x000fca00000000ff */
[----:B------:R-:W-:Y:S01]  /*4840*/  STG.E.U16 desc[UR12][R16.64+0xf2], R2 ;  /* 0x0000f20210007986 */ /* 0x000fe2000c10150c */
[----:B------:R-:W-:Y:S05]  /*4850*/  EXIT ;  /* 0x000000000000794d */ /* 0x000fea0003800000 */
.L_x_28:
[----:B------:R-:W-:Y:S01]  /*4860*/  ISETP.GT.AND P3, PT, R3, 0x1, PT ;  /* 0x000000010300780c */ /* 0x000fe20003f64270 */
[----:B------:R-:W-:Y:S01]  /*4870*/  ULDC.64 UR4, c[0x0][0x650] ;  /* 0x0001940000047ab9 */ /* 0x000fe20000000a00 */
[-C--:B--2---:R-:W-:Y:S01]  /*4880*/  FMUL R24, R24, R0.reuse ;  /* 0x0000000018187220 */ /* 0x084fe20000400000 */
[-C--:B------:R-:W-:Y:S01]  /*4890*/  FMUL R25, R25, R0.reuse ;  /* 0x0000000019197220 */ /* 0x080fe20000400000 */
[----:B------:R-:W-:Y:S01]  /*48a0*/  ISETP.GT.AND P4, PT, R10, RZ, P3 ;  /* 0x000000ff0a00720c */ /* 0x000fe20001f84270 */
[-C--:B------:R-:W-:Y:S01]  /*48b0*/  FMUL R26, R26, R0.reuse ;  /* 0x000000001a1a7220 */ /* 0x080fe20000400000 */
[----:B------:R-:W-:Y:S01]  /*48c0*/  LEA R4, P1, R12, UR4, 0x1 ;  /* 0x000000040c047c11 */ /* 0x000fe2000f8208ff */
[----:B------:R-:W-:Y:S01]  /*48d0*/  FMUL R27, R27, R0 ;  /* 0x000000001b1b7220 */ /* 0x000fe20000400000 */
[----:B------:R-:W-:Y:S01]  /*48e0*/  F2FP.F16.F32.PACK_AB R24, RZ, R24 ;  /* 0x00000018ff18723e */ /* 0x000fe200000000ff */
[-C--:B------:R-:W-:Y:S01]  /*48f0*/  FMUL R28, R28, R0.reuse ;  /* 0x000000001c1c7220 */ /* 0x080fe20000400000 */
[----:B------:R-:W-:Y:S01]  /*4900*/  LEA.HI.X R5, R12, UR5, R7, 0x1, P1 ;  /* 0x000000050c057c11 */ /* 0x000fe200088f0c07 */
[-C--:B------:R-:W-:Y:S01]  /*4910*/  FMUL R29, R29, R0.reuse ;  /* 0x000000001d1d7220 */ /* 0x080fe20000400000 */
[----:B------:R-:W-:Y:S01]  /*4920*/  F2FP.F16.F32.PACK_AB R25, RZ, R25 ;  /* 0x00000019ff19723e */ /* 0x000fe200000000ff */
[-C--:B------:R-:W-:Y:S01]  /*4930*/  FMUL R30, R30, R0.reuse ;  /* 0x000000001e1e7220 */ /* 0x080fe20000400000 */
[----:B------:R-:W-:Y:S01]  /*4940*/  ISETP.GT.AND P3, PT, R10, 0x8, P3 ;  /* 0x000000080a00780c */ /* 0x000fe20001f64270 */
[----:B------:R-:W-:Y:S01]  /*4950*/  @P2 STG.E.U16 desc[UR12][R4.64], R24 ;  /* 0x0000001804002986 */ /* 0x000fe2000c10150c */
[----:B------:R-:W-:Y:S01]  /*4960*/  SHF.L.U64.HI R11, R16, 0x1, R11 ;  /* 0x00000001100b7819 */ /* 0x000fe2000001020b */
[----:B------:R-:W-:Y:S01]  /*4970*/  FMUL R31, R31, R0 ;  /* 0x000000001f1f7220 */ /* 0x000fe20000400000 */
[----:B------:R-:W-:Y:S01]  /*4980*/  ISETP.GT.AND P2, PT, R10, 0x8, P0 ;  /* 0x000000080a00780c */ /* 0x000fe20000744270 */
[----:B------:R-:W-:Y:S01]  /*4990*/  @P4 STG.E.U16 desc[UR12][R4.64+0x2], R25 ;  /* 0x0000021904004986 */ /* 0x000fe2000c10150c */
[----:B------:R-:W-:Y:S01]  /*49a0*/  LEA R16, P4, R16, R4, 0x1 ;  /* 0x0000000410107211 */ /* 0x000fe200078808ff */
[-C--:B------:R-:W-:Y:S01]  /*49b0*/  FMUL R32, R32, R0.reuse ;  /* 0x0000000020207220 */ /* 0x080fe20000400000 */
[----:B------:R-:W-:Y:S01]  /*49c0*/  ISETP.GT.AND P1, PT, R3, 0x8, PT ;  /* 0x000000080300780c */ /* 0x000fe20003f24270 */
[-C--:B------:R-:W-:Y:S01]  /*49d0*/  FMUL R33, R33, R0.reuse ;  /* 0x0000000021217220 */ /* 0x080fe20000400000 */
[----:B------:R-:W-:Y:S01]  /*49e0*/  ISETP.GT.AND P0, PT, R3, 0x9, PT ;  /* 0x000000090300780c */ /* 0x000fe20003f04270 */
[----:B------:R-:W-:Y:S01]  /*49f0*/  IMAD.X R17, R11, 0x1, R5, P4 ;  /* 0x000000010b117824 */ /* 0x000fe200020e0605 */
[C---:B------:R-:W-:Y:S01]  /*4a00*/  ISETP.GT.AND P5, PT, R10.reuse, RZ, P1 ;  /* 0x000000ff0a00720c */ /* 0x040fe20000fa4270 */
[--C-:B------:R-:W-:Y:S01]  /*4a10*/  @P3 IMAD.MOV.U32 R6, RZ, RZ, R16.reuse ;  /* 0x000000ffff063224 */ /* 0x100fe200078e0010 */
[C---:B------:R-:W-:Y:S01]  /*4a20*/  ISETP.GT.AND P4, PT, R10.reuse, RZ, P0 ;  /* 0x000000ff0a00720c */ /* 0x040fe20000784270 */
[--C-:B------:R-:W-:Y:S01]  /*4a30*/  @P3 IMAD.MOV.U32 R7, RZ, RZ, R17.reuse ;  /* 0x000000ffff073224 */ /* 0x100fe200078e0011 */
[----:B------:R-:W-:Y:S01]  /*4a40*/  ISETP.GT.AND P1, PT, R10, 0x8, P1 ;  /* 0x000000080a00780c */ /* 0x000fe20000f24270 */
[----:B------:R-:W-:Y:S01]  /*4a50*/  FMUL R34, R34, R0 ;  /* 0x0000000022227220 */ /* 0x000fe20000400000 */
[----:B------:R-:W-:Y:S01]  /*4a60*/  F2FP.F16.F32.PACK_AB R26, RZ, R26 ;  /* 0x0000001aff1a723e */ /* 0x000fe200000000ff */
[-C--:B------:R-:W-:Y:S01]  /*4a70*/  FMUL R35, R35, R0.reuse ;  /* 0x0000000023237220 */ /* 0x080fe20000400000 */
[----:B------:R-:W-:Y:S01]  /*4a80*/  F2FP.F16.F32.PACK_AB R27, RZ, R27 ;  /* 0x0000001bff1b723e */ /* 0x000fe200000000ff */
[----:B------:R-:W-:Y:S01]  /*4a90*/  FMUL R36, R36, R0 ;  /* 0x0000000024247220 */ /* 0x000fe20000400000 */
[----:B------:R-:W-:Y:S01]  /*4aa0*/  F2FP.F16.F32.PACK_AB R28, RZ, R28 ;  /* 0x0000001cff1c723e */ /* 0x000fe200000000ff */
[----:B------:R-:W-:Y:S01]  /*4ab0*/  @P2 STG.E.U16 desc[UR12][R16.64], R26 ;  /* 0x0000001a10002986 */ /* 0x000fe2000c10150c */
[----:B------:R-:W-:Y:S01]  /*4ac0*/  F2FP.F16.F32.PACK_AB R29, RZ, R29 ;  /* 0x0000001dff1d723e */ /* 0x000fe200000000ff */
[-C--:B------:R-:W-:Y:S01]  /*4ad0*/  FMUL R37, R37, R0.reuse ;  /* 0x0000000025257220 */ /* 0x080fe20000400000 */
[----:B------:R-:W-:Y:S01]  /*4ae0*/  ISETP.GT.AND P2, PT, R10, 0x8, P0 ;  /* 0x000000080a00780c */ /* 0x000fe20000744270 */
[----:B------:R0:W-:Y:S01]  /*4af0*/  @P3 STG.E.U16 desc[UR12][R6.64+0x2], R27 ;  /* 0x0000021b06003986 */ /* 0x0001e2000c10150c */
[C---:B------:R-:W-:Y:S01]  /*4b00*/  ISETP.GT.AND P3, PT, R3.reuse, 0x10, PT ;  /* 0x000000100300780c */ /* 0x040fe20003f64270 */
[----:B------:R-:W-:Y:S01]  /*4b10*/  FMUL R38, R38, R0 ;  /* 0x0000000026267220 */ /* 0x000fe20000400000 */
[----:B------:R-:W-:Y:S01]  /*4b20*/  F2FP.F16.F32.PACK_AB R30, RZ, R30 ;  /* 0x0000001eff1e723e */ /* 0x000fe200000000ff */
[----:B------:R-:W-:Y:S01]  /*4b30*/  @P5 STG.E.U16 desc[UR12][R4.64+0x10], R28 ;  /* 0x0000101c04005986 */ /* 0x000fe2000c10150c */
[----:B------:R-:W-:Y:S01]  /*4b40*/  ISETP.GT.AND P0, PT, R3, 0x11, PT ;  /* 0x000000110300780c */ /* 0x000fe20003f04270 */
[-C--:B------:R-:W-:Y:S01]  /*4b50*/  FMUL R39, R39, R0.reuse ;  /* 0x0000000027277220 */ /* 0x080fe20000400000 */
[----:B------:R-:W-:Y:S01]  /*4b60*/  F2FP.F16.F32.PACK_AB R31, RZ, R31 ;  /* 0x0000001fff1f723e */ /* 0x000fe200000000ff */
[----:B------:R-:W-:Y:S01]  /*4b70*/  @P4 STG.E.U16 desc[UR12][R4.64+0x12], R29 ;  /* 0x0000121d04004986 */ /* 0x000fe2000c10150c */
[----:B------:R-:W-:Y:S01]  /*4b80*/  ISETP.GT.AND P4, PT, R10, RZ, P3 ;  /* 0x000000ff0a00720c */ /* 0x000fe20001f84270 */
[----:B------:R-:W-:Y:S01]  /*4b90*/  FMUL R40, R40, R0 ;  /* 0x0000000028287220 */ /* 0x000fe20000400000 */
[C---:B------:R-:W-:Y:S01]  /*4ba0*/  ISETP.GT.AND P3, PT, R10.reuse, 0x8, P3 ;  /* 0x000000080a00780c */ /* 0x040fe20001f64270 */
[--C-:B0-----:R-:W-:Y:S01]  /*4bb0*/  @P1 IMAD.MOV.U32 R6, RZ, RZ, R16.reuse ;  /* 0x000000ffff061224 */ /* 0x101fe200078e0010 */
[----:B------:R-:W-:Y:S01]  /*4bc0*/  ISETP.GT.AND P5, PT, R10, RZ, P0 ;  /* 0x000000ff0a00720c */ /* 0x000fe200007a4270 */
[--C-:B------:R-:W-:Y:S01]  /*4bd0*/  @P1 IMAD.MOV.U32 R7, RZ, RZ, R17.reuse ;  /* 0x000000ffff071224 */ /* 0x100fe200078e0011 */
[----:B------:R-:W-:Y:S01]  /*4be0*/  F2FP.F16.F32.PACK_AB R32, RZ, R32 ;  /* 0x00000020ff20723e */ /* 0x000fe200000000ff */
[-C--:B------:R-:W-:Y:S01]  /*4bf0*/  FMUL R41, R41, R0.reuse ;  /* 0x0000000029297220 */ /* 0x080fe20000400000 */
[----:B------:R-:W-:Y:S01]  /*4c00*/  F2FP.F16.F32.PACK_AB R33, RZ, R33 ;  /* 0x00000021ff21723e */ /* 0x000fe200000000ff */
[-C--:B------:R-:W-:Y:S01]  /*4c10*/  FMUL R42, R42, R0.reuse ;  /* 0x000000002a2a7220 */ /* 0x080fe20000400000 */
[----:B------:R0:W-:Y:S01]  /*4c20*/  @P1 STG.E.U16 desc[UR12][R6.64+0x10], R30 ;  /* 0x0000101e06001986 */ /* 0x0001e2000c10150c */
[----:B------:R-:W-:Y:S01]  /*4c30*/  ISETP.GT.AND P1, PT, R10, 0x8, P0 ;  /* 0x000000080a00780c */ /* 0x000fe20000724270 */
[----:B------:R-:W-:Y:S01]  /*4c40*/  FMUL R43, R43, R0 ;  /* 0x000000002b2b7220 */ /* 0x000fe20000400000 */
[----:B------:R-:W-:Y:S01]  /*4c50*/  F2FP.F16.F32.PACK_AB R34, RZ, R34 ;  /* 0x00000022ff22723e */ /* 0x000fe200000000ff */
[-C--:B------:R-:W-:Y:S01]  /*4c60*/  FMUL R44, R44, R0.reuse ;  /* 0x000000002c2c7220 */ /* 0x080fe20000400000 */
[----:B------:R-:W-:Y:S01]  /*4c70*/  F2FP.F16.F32.PACK_AB R35, RZ, R35 ;  /* 0x00000023ff23723e */ /* 0x000fe200000000ff */
[-C--:B------:R-:W-:Y:S01]  /*4c80*/  FMUL R45, R45, R0.reuse ;  /* 0x000000002d2d7220 */ /* 0x080fe20000400000 */
[----:B------:R-:W-:Y:S01]  /*4c90*/  ISETP.GT.AND P0, PT, R3, 0x19, PT ;  /* 0x000000190300780c */ /* 0x000fe20003f04270 */
[----:B------:R-:W-:Y:S01]  /*4ca0*/  FMUL R46, R46, R0 ;  /* 0x000000002e2e7220 */ /* 0x000fe20000400000 */
[----:B------:R-:W-:Y:S01]  /*4cb0*/  F2FP.F16.F32.PACK_AB R36, RZ, R36 ;  /* 0x00000024ff24723e */ /* 0x000fe200000000ff */
[----:B------:R-:W-:Y:S01]  /*4cc0*/  FMUL R47, R47, R0 ;  /* 0x000000002f2f7220 */ /* 0x000fe20000400000 */
[----:B------:R-:W-:Y:S01]  /*4cd0*/  F2FP.F16.F32.PACK_AB R37, RZ, R37 ;  /* 0x00000025ff25723e */ /* 0x000fe200000000ff */
[--C-:B0-----:R-:W-:Y:S01]  /*4ce0*/  @P2 IMAD.MOV.U32 R6, RZ, RZ, R16.reuse ;  /* 0x000000ffff062224 */ /* 0x101fe200078e0010 */
[----:B------:R-:W-:Y:S01]  /*4cf0*/  F2FP.F16.F32.PACK_AB R38, RZ, R38 ;  /* 0x00000026ff26723e */ /* 0x000fe200000000ff */
[--C-:B------:R-:W-:Y:S01]  /*4d00*/  @P2 IMAD.MOV.U32 R7, RZ, RZ, R17.reuse ;  /* 0x000000ffff072224 */ /* 0x100fe200078e0011 */
[----:B------:R-:W-:Y:S01]  /*4d10*/  F2FP.F16.F32.PACK_AB R39, RZ, R39 ;  /* 0x00000027ff27723e */ /* 0x000fe200000000ff */
[----:B------:R-:W-:Y:S01]  /*4d20*/  FMUL R48, R48, R0 ;  /* 0x0000000030307220 */ /* 0x000fe20000400000 */
[----:B------:R-:W-:Y:S01]  /*4d30*/  F2FP.F16.F32.PACK_AB R40, RZ, R40 ;  /* 0x00000028ff28723e */ /* 0x000fe200000000ff */
[-C--:B------:R-:W-:Y:S01]  /*4d40*/  FMUL R49, R49, R0.reuse ;  /* 0x0000000031317220 */ /* 0x080fe20000400000 */
[----:B------:R0:W-:Y:S01]  /*4d50*/  @P2 STG.E.U16 desc[UR12][R6.64+0x12], R31 ;  /* 0x0000121f06002986 */ /* 0x0001e2000c10150c */
[----:B------:R-:W-:Y:S01]  /*4d60*/  ISETP.GT.AND P2, PT, R3, 0x18, PT ;  /* 0x000000180300780c */ /* 0x000fe20003f44270 */
[-C--:B------:R-:W-:Y:S01]  /*4d70*/  FMUL R50, R50, R0.reuse ;  /* 0x0000000032327220 */ /* 0x080fe20000400000 */
[----:B------:R-:W-:Y:S01]  /*4d80*/  F2FP.F16.F32.PACK_AB R41, RZ, R41 ;  /* 0x00000029ff29723e */ /* 0x000fe200000000ff */
[----:B------:R-:W-:Y:S01]  /*4d90*/  @P4 STG.E.U16 desc[UR12][R4.64+0x20], R32 ;  /* 0x0000202004004986 */ /* 0x000fe2000c10150c */
[C---:B------:R-:W-:Y:S01]  /*4da0*/  ISETP.GT.AND P4, PT, R10.reuse, RZ, P2 ;  /* 0x000000ff0a00720c */ /* 0x040fe20001784270 */
[-C--:B------:R-:W-:Y:S01]  /*4db0*/  FMUL R51, R51, R0.reuse ;  /* 0x0000000033337220 */ /* 0x080fe20000400000 */
[C---:B------:R-:W-:Y:S01]  /*4dc0*/  ISETP.GT.AND P2, PT, R10.reuse, 0x8, P2 ;  /* 0x000000080a00780c */ /* 0x040fe20001744270 */
[----:B------:R-:W-:Y:S01]  /*4dd0*/  @P5 STG.E.U16 desc[UR12][R4.64+0x22], R33 ;  /* 0x0000222104005986 */ /* 0x000fe2000c10150c */
[----:B------:R-:W-:Y:S01]  /*4de0*/  ISETP.GT.AND P5, PT, R10, RZ, P0 ;  /* 0x000000ff0a00720c */ /* 0x000fe200007a4270 */
[----:B------:R-:W-:Y:S01]  /*4df0*/  FMUL R52, R52, R0 ;  /* 0x0000000034347220 */ /* 0x000fe20000400000 */
[----:B------:R-:W-:Y:S01]  /*4e00*/  F2FP.F16.F32.PACK_AB R42, RZ, R42 ;  /* 0x0000002aff2a723e */ /* 0x000fe200000000ff */
[--C-:B0-----:R-:W-:Y:S01]  /*4e10*/  @P3 IMAD.MOV.U32 R6, RZ, RZ, R16.reuse ;  /* 0x000000ffff063224 */ /* 0x101fe200078e0010 */
[----:B------:R-:W-:Y:S01]  /*4e20*/  F2FP.F16.F32.PACK_AB R43, RZ, R43 ;  /* 0x0000002bff2b723e */ /* 0x000fe200000000ff */
[--C-:B------:R-:W-:Y:S01]  /*4e30*/  @P3 IMAD.MOV.U32 R7, RZ, RZ, R17.reuse ;  /* 0x000000ffff073224 */ /* 0x100fe200078e0011 */
[----:B------:R-:W-:Y:S01]  /*4e40*/  F2FP.F16.F32.PACK_AB R44, RZ, R44 ;  /* 0x0000002cff2c723e */ /* 0x000fe200000000ff */
[-C--:B------:R-:W-:Y:S01]  /*4e50*/  FMUL R53, R53, R0.reuse ;  /* 0x0000000035357220 */ /* 0x080fe20000400000 */
[----:B------:R-:W-:Y:S01]  /*4e60*/  F2FP.F16.F32.PACK_AB R45, RZ, R45 ;  /* 0x0000002dff2d723e */ /* 0x000fe200000000ff */
[-C--:B------:R-:W-:Y:S01]  /*4e70*/  FMUL R54, R54, R0.reuse ;  /* 0x0000000036367220 */ /* 0x080fe20000400000 */
[----:B------:R0:W-:Y:S01]  /*4e80*/  @P3 STG.E.U16 desc[UR12][R6.64+0x20], R34 ;  /* 0x0000202206003986 */ /* 0x0001e2000c10150c */
[----:B------:R-:W-:Y:S01]  /*4e90*/  ISETP.GT.AND P3, PT, R3, 0x20, PT ;  /* 0x000000200300780c */ /* 0x000fe20003f64270 */
[----:B------:R-:W-:Y:S01]  /*4ea0*/  FMUL R55, R55, R0 ;  /* 0x0000000037377220 */ /* 0x000fe20000400000 */
[----:B------:R-:W-:Y:S01]  /*4eb0*/  F2FP.F16.F32.PACK_AB R46, RZ, R46 ;  /* 0x0000002eff2e723e */ /* 0x000fe200000000ff */
[-C--:B------:R-:W-:Y:S01]  /*4ec0*/  FMUL R56, R56, R0.reuse ;  /* 0x0000000038387220 */ /* 0x080fe20000400000 */
[----:B------:R-:W-:Y:S01]  /*4ed0*/  F2FP.F16.F32.PACK_AB R47, RZ, R47 ;  /* 0x0000002fff2f723e */ /* 0x000fe200000000ff */
[----:B------:R-:W-:Y:S01]  /*4ee0*/  FMUL R57, R57, R0 ;  /* 0x0000000039397220 */ /* 0x000fe20000400000 */
[----:B------:R-:W-:Y:S01]  /*4ef0*/  F2FP.F16.F32.PACK_AB R48, RZ, R48 ;  /* 0x00000030ff30723e */ /* 0x000fe200000000ff */
[-C--:B------:R-:W-:Y:S01]  /*4f00*/  FMUL R58, R58, R0.reuse ;  /* 0x000000003a3a7220 */ /* 0x080fe20000400000 */
[----:B------:R-:W-:Y:S01]  /*4f10*/  F2FP.F16.F32.PACK_AB R49, RZ, R49 ;  /* 0x00000031ff31723e */ /* 0x000fe200000000ff */
        /* <DEDUP_REMOVED lines=10> */
[----:B------:R-:W-:Y:S01]  /*4fc0*/  ISETP.GT.AND P1, PT, R10, 0x8, P0 ;  /* 0x000000080a00780c */ /* 0x000fe20000724270 */
[-C--:B------:R-:W-:Y:S01]  /*4fd0*/  FMUL R62, R62, R0.reuse ;  /* 0x000000003e3e7220 */ /* 0x080fe20000400000 */
[----:B------:R-:W-:Y:S01]  /*4fe0*/  ISETP.GT.AND P0, PT, R3, 0x21, PT ;  /* 0x000000210300780c */ /* 0x000fe20003f04270 */
        /* <DEDUP_REMOVED lines=65> */
[----:B0-----:R-:W-:Y:S01]  /*5400*/  @P1 IMAD.MOV.U32 R6, RZ, RZ, R16 ;  /* 0x000000ffff061224 */ /* 0x001fe200078e0010 */
[----:B------:R-:W-:Y:S01]  /*5410*/  F2FP.F16.F32.PACK_AB R75, RZ, R75 ;  /* 0x0000004bff4b723e */ /* 0x000fe200000000ff */
[----:B------:R-:W-:Y:S01]  /*5420*/  @P1 IMAD.MOV.U32 R7, RZ, RZ, R17 ;  /* 0x000000ffff071224 */ /* 0x000fe200078e0011 */
        /* <DEDUP_REMOVED lines=10> */
[----:B------:R-:W-:Y:S01]  /*54d0*/  FMUL R0, R87, R0 ;  /* 0x0000000057007220 */ /* 0x000fe20000400000 */
[C---:B------:R-:W-:Y:S01]  /*54e0*/  ISETP.GT.AND P3, PT, R10.reuse, 0x8, P3 ;  /* 0x000000080a00780c */ /* 0x040fe20001f64270 */
[----:B------:R-:W-:Y:S01]  /*54f0*/  @P5 STG.E.U16 desc[UR12][R4.64+0x52], R45 ;  /* 0x0000522d04005986 */ /* 0x000fe2000c10150c */
[----:B------:R-:W-:-:S02]  /*5500*/  ISETP.GT.AND P5, PT, R10, RZ, P0 ;  /* 0x000000ff0a00720c */ /* 0x000fc400007a4270 */
[----:B------:R-:W-:Y:S01]  /*5510*/  F2FP.F16.F32.PACK_AB R78, RZ, R78 ;  /* 0x0000004eff4e723e */ /* 0x000fe200000000ff */
[----:B0-----:R-:W-:Y:S01]  /*5520*/  @P2 IMAD.MOV.U32 R6, RZ, RZ, R16 ;  /* 0x000000ffff062224 */ /* 0x001fe200078e0010 */
[----:B------:R-:W-:Y:S01]  /*5530*/  F2FP.F16.F32.PACK_AB R79, RZ, R79 ;  /* 0x0000004fff4f723e */ /* 0x000fe200000000ff */
[----:B------:R-:W-:Y:S01]  /*5540*/  @P2 IMAD.MOV.U32 R7, RZ, RZ, R17 ;  /* 0x000000ffff072224 */ /* 0x000fe200078e0011 */
[----:B------:R-:W-:Y:S02]  /*5550*/  F2FP.F16.F32.PACK_AB R80, RZ, R80 ;  /* 0x00000050ff50723e */ /* 0x000fe400000000ff */
[----:B------:R-:W-:Y:S02]  /*5560*/  F2FP.F16.F32.PACK_AB R81, RZ, R81 ;  /* 0x00000051ff51723e */ /* 0x000fe400000000ff */
[----:B------:R0:W-:Y:S01]  /*5570*/  @P2 STG.E.U16 desc[UR12][R6.64+0x50], R46 ;  /* 0x0000502e06002986 */ /* 0x0001e2000c10150c */
[----:B------:R-:W-:Y:S02]  /*5580*/  ISETP.GT.AND P2, PT, R3, 0x38, PT ;  /* 0x000000380300780c */ /* 0x000fe40003f44270 */
[----:B------:R-:W-:-:S02]  /*5590*/  F2FP.F16.F32.PACK_AB R82, RZ, R82 ;  /* 0x00000052ff52723e */ /* 0x000fc400000000ff */
[----:B------:R-:W-:Y:S02]  /*55a0*/  F2FP.F16.F32.PACK_AB R83, RZ, R83 ;  /* 0x00000053ff53723e */ /* 0x000fe400000000ff */
[----:B------:R-:W-:Y:S02]  /*55b0*/  F2FP.F16.F32.PACK_AB R84, RZ, R84 ;  /* 0x00000054ff54723e */ /* 0x000fe400000000ff */
[----:B------:R-:W-:Y:S02]  /*55c0*/  F2FP.F16.F32.PACK_AB R85, RZ, R85 ;  /* 0x00000055ff55723e */ /* 0x000fe400000000ff */
[----:B------:R-:W-:Y:S01]  /*55d0*/  F2FP.F16.F32.PACK_AB R86, RZ, R86 ;  /* 0x00000056ff56723e */ /* 0x000fe200000000ff */
[----:B0-----:R-:W-:Y:S02]  /*55e0*/  @P1 IMAD.MOV.U32 R6, RZ, RZ, R16 ;  /* 0x000000ffff061224 */ /* 0x001fe400078e0010 */
[----:B------:R-:W-:-:S05]  /*55f0*/  @P1 IMAD.MOV.U32 R7, RZ, RZ, R17 ;  /* 0x000000ffff071224 */ /* 0x000fca00078e0011 */
[----:B------:R0:W-:Y:S01]  /*5600*/  @P1 STG.E.U16 desc[UR12][R6.64+0x52], R47 ;  /* 0x0000522f06001986 */ /* 0x0001e2000c10150c */
[C---:B------:R-:W-:Y:S02]  /*5610*/  ISETP.GT.AND P1, PT, R10.reuse, 0x8, P0 ;  /* 0x000000080a00780c */ /* 0x040fe40000724270 */
[----:B------:R-:W-:Y:S01]  /*5620*/  ISETP.GT.AND P0, PT, R3, 0x39, PT ;  /* 0x000000390300780c */ /* 0x000fe20003f04270 */
[----:B------:R-:W-:Y:S01]  /*5630*/  @P4 STG.E.U16 desc[UR12][R4.64+0x60], R48 ;  /* 0x0000603004004986 */ /* 0x000fe2000c10150c */
[C---:B------:R-:W-:Y:S02]  /*5640*/  ISETP.GT.AND P4, PT, R10.reuse, RZ, P2 ;  /* 0x000000ff0a00720c */ /* 0x040fe40001784270 */
[C---:B------:R-:W-:Y:S01]  /*5650*/  ISETP.GT.AND P2, PT, R10.reuse, 0x8, P2 ;  /* 0x000000080a00780c */ /* 0x040fe20001744270 */
[----:B------:R-:W-:Y:S01]  /*5660*/  @P5 STG.E.U16 desc[UR12][R4.64+0x62], R49 ;  /* 0x0000623104005986 */ /* 0x000fe2000c10150c */
[----:B------:R-:W-:Y:S01]  /*5670*/  ISETP.GT.AND P5, PT, R10, RZ, P0 ;  /* 0x000000ff0a00720c */ /* 0x000fe200007a4270 */
[----:B0-----:R-:W-:-:S02]  /*5680*/  @P3 IMAD.MOV.U32 R6, RZ, RZ, R16 ;  /* 0x000000ffff063224 */ /* 0x001fc400078e0010 */
[----:B------:R-:W-:-:S05]  /*5690*/  @P3 IMAD.MOV.U32 R7, RZ, RZ, R17 ;  /* 0x000000ffff073224 */ /* 0x000fca00078e0011 */
[----:B------:R0:W-:Y:S01]  /*56a0*/  @P3 STG.E.U16 desc[UR12][R6.64+0x60], R50 ;  /* 0x0000603206003986 */ /* 0x0001e2000c10150c */
[----:B------:R-:W-:Y:S01]  /*56b0*/  ISETP.GT.AND P3, PT, R3, 0x40, PT ;  /* 0x000000400300780c */ /* 0x000fe20003f64270 */
        /* <DEDUP_REMOVED lines=37> */
[C---:B------:R-:W-:Y:S02]  /*5910*/  ISETP.GT.AND P5, PT, R10.reuse, RZ, P0 ;  /* 0x000000ff0a00720c */ /* 0x040fe400007a4270 */
[----:B------:R-:W-:Y:S01]  /*5920*/  ISETP.GT.AND P0, PT, R10, 0x8, P0 ;  /* 0x000000080a00780c */ /* 0x000fe20000704270 */
[----:B0-----:R-:W-:-:S02]  /*5930*/  @P2 IMAD.MOV.U32 R6, RZ, RZ, R16 ;  /* 0x000000ffff062224 */ /* 0x001fc400078e0010 */
[----:B------:R-:W-:-:S05]  /*5940*/  @P2 IMAD.MOV.U32 R7, RZ, RZ, R17 ;  /* 0x000000ffff072224 */ /* 0x000fca00078e0011 */
[----:B------:R0:W-:Y:S01]  /*5950*/  @P2 STG.E.U16 desc[UR12][R6.64+0x90], R62 ;  /* 0x0000903e06002986 */ /* 0x0001e2000c10150c */
[----:B------:R-:W-:Y:S01]  /*5960*/  ISETP.GT.AND P2, PT, R3, 0x59, PT ;  /* 0x000000590300780c */ /* 0x000fe20003f44270 */
[----:B0-----:R-:W-:Y:S02]  /*5970*/  @P1 IMAD.MOV.U32 R6, RZ, RZ, R16 ;  /* 0x000000ffff061224 */ /* 0x001fe400078e0010 */
[----:B------:R-:W-:-:S05]  /*5980*/  @P1 IMAD.MOV.U32 R7, RZ, RZ, R17 ;  /* 0x000000ffff071224 */ /* 0x000fca00078e0011 */
[----:B------:R0:W-:Y:S01]  /*5990*/  @P1 STG.E.U16 desc[UR12][R6.64+0x92], R63 ;  /* 0x0000923f06001986 */ /* 0x0001e2000c10150c */
[----:B------:R-:W-:-:S03]  /*59a0*/  ISETP.GT.AND P1, PT, R3, 0x58, PT ;  /* 0x000000580300780c */ /* 0x000fc60003f24270 */
[----:B------:R-:W-:Y:S01]  /*59b0*/  @P4 STG.E.U16 desc[UR12][R4.64+0xa0], R64 ;  /* 0x0000a04004004986 */ /* 0x000fe2000c10150c */
[C---:B------:R-:W-:Y:S02]  /*59c0*/  ISETP.GT.AND P4, PT, R10.reuse, RZ, P1 ;  /* 0x000000ff0a00720c */ /* 0x040fe40000f84270 */
[C---:B------:R-:W-:Y:S01]  /*59d0*/  ISETP.GT.AND P1, PT, R10.reuse, 0x8, P1 ;  /* 0x000000080a00780c */ /* 0x040fe20000f24270 */
[----:B------:R-:W-:Y:S01]  /*59e0*/  @P5 STG.E.U16 desc[UR12][R4.64+0xa2], R65 ;  /* 0x0000a24104005986 */ /* 0x000fe2000c10150c */
[C---:B------:R-:W-:Y:S02]  /*59f0*/  ISETP.GT.AND P5, PT, R10.reuse, RZ, P2 ;  /* 0x000000ff0a00720c */ /* 0x040fe400017a4270 */
[----:B------:R-:W-:Y:S01]  /*5a00*/  ISETP.GT.AND P2, PT, R10, 0x8, P2 ;  /* 0x000000080a00780c */ /* 0x000fe20001744270 */
[----:B0-----:R-:W-:Y:S02]  /*5a10*/  @P3 IMAD.MOV.U32 R6, RZ, RZ, R16 ;  /* 0x000000ffff063224 */ /* 0x001fe400078e0010 */
        /* <DEDUP_REMOVED lines=15> */
[----:B------:R0:W-:Y:S02]  /*5b10*/  @P1 STG.E.U16 desc[UR12][R6.64+0xb0], R70 ;  /* 0x0000b04606001986 */ /* 0x0001e4000c10150c */
[----:B0-----:R-:W-:Y:S02]  /*5b20*/  @P2 IMAD.MOV.U32 R6, RZ, RZ, R16 ;  /* 0x000000ffff062224 */ /* 0x001fe400078e0010 */
[----:B------:R-:W-:-:S05]  /*5b30*/  @P2 IMAD.MOV.U32 R7, RZ, RZ, R17 ;  /* 0x000000ffff072224 */ /* 0x000fca00078e0011 */
[----:B------:R0:W-:Y:S01]  /*5b40*/  @P2 STG.E.U16 desc[UR12][R6.64+0xb2], R71 ;  /* 0x0000b24706002986 */ /* 0x0001e2000c10150c */
[----:B------:R-:W-:-:S03]  /*5b50*/  ISETP.GT.AND P2, PT, R3, 0x71, PT ;  /* 0x000000710300780c */ /* 0x000fc60003f44270 */
[----:B------:R-:W-:Y:S01]  /*5b60*/  @P4 STG.E.U16 desc[UR12][R4.64+0xc0], R72 ;  /* 0x0000c04804004986 */ /* 0x000fe2000c10150c */
[----:B------:R-:W-:-:S03]  /*5b70*/  ISETP.GT.AND P4, PT, R3, 0x68, PT ;  /* 0x000000680300780c */ /* 0x000fc60003f84270 */
[----:B------:R-:W-:Y:S01]  /*5b80*/  @P5 STG.E.U16 desc[UR12][R4.64+0xc2], R73 ;  /* 0x0000c24904005986 */ /* 0x000fe2000c10150c */
[----:B------:R-:W-:Y:S02]  /*5b90*/  ISETP.GT.AND P5, PT, R3, 0x69, PT ;  /* 0x000000690300780c */ /* 0x000fe40003fa4270 */
[C---:B------:R-:W-:Y:S01]  /*5ba0*/  ISETP.GT.AND P1, PT, R10.reuse, RZ, P4 ;  /* 0x000000ff0a00720c */ /* 0x040fe20002724270 */
[----:B0-----:R-:W-:Y:S01]  /*5bb0*/  @P3 IMAD.MOV.U32 R6, RZ, RZ, R16 ;  /* 0x000000ffff063224 */ /* 0x001fe200078e0010 */
[C---:B------:R-:W-:Y:S01]  /*5bc0*/  ISETP.GT.AND P6, PT, R10.reuse, RZ, P5 ;  /* 0x000000ff0a00720c */ /* 0x040fe20002fc4270 */
[----:B------:R-:W-:Y:S01]  /*5bd0*/  @P3 IMAD.MOV.U32 R7, RZ, RZ, R17 ;  /* 0x000000ffff073224 */ /* 0x000fe200078e0011 */
[----:B------:R-:W-:-:S04]  /*5be0*/  ISETP.GT.AND P4, PT, R10, 0x8, P4 ;  /* 0x000000080a00780c */ /* 0x000fc80002784270 */
[----:B------:R0:W-:Y:S01]  /*5bf0*/  @P3 STG.E.U16 desc[UR12][R6.64+0xc0], R74 ;  /* 0x0000c04a06003986 */ /* 0x0001e2000c10150c */
[----:B------:R-:W-:-:S06]  /*5c00*/  ISETP.GT.AND P3, PT, R3, 0x70, PT ;  /* 0x000000700300780c */ /* 0x000fcc0003f64270 */
[----:B------:R-:W-:Y:S02]  /*5c10*/  @P6 IMAD.MOV.U32 R2, RZ, RZ, R4 ;  /* 0x000000ffff026224 */ /* 0x000fe400078e0004 */
[----:B0-----:R-:W-:Y:S02]  /*5c20*/  @P0 IMAD.MOV.U32 R6, RZ, RZ, R16 ;  /* 0x000000ffff060224 */ /* 0x001fe400078e0010 */
[----:B------:R-:W-:-:S05]  /*5c30*/  @P0 IMAD.MOV.U32 R7, RZ, RZ, R17 ;  /* 0x000000ffff070224 */ /* 0x000fca00078e0011 */
[----:B------:R-:W-:Y:S01]  /*5c40*/  @P0 STG.E.U16 desc[UR12][R6.64+0xc2], R75 ;  /* 0x0000c24b06000986 */ /* 0x000fe2000c10150c */
[----:B------:R-:W-:-:S03]  /*5c50*/  ISETP.GT.AND P0, PT, R3, 0x79, PT ;  /* 0x000000790300780c */ /* 0x000fc60003f04270 */
[----:B------:R-:W-:Y:S01]  /*5c60*/  @P1 STG.E.U16 desc[UR12][R4.64+0xd0], R76 ;  /* 0x0000d04c04001986 */ /* 0x000fe2000c10150c */
[----:B------:R-:W-:Y:S01]  /*5c70*/  ISETP.GT.AND P1, PT, R3, 0x78, PT ;  /* 0x000000780300780c */ /* 0x000fe20003f24270 */
[----:B------:R-:W-:-:S05]  /*5c80*/  @P6 IMAD.MOV.U32 R3, RZ, RZ, R5 ;  /* 0x000000ffff036224 */ /* 0x000fca00078e0005 */
[----:B------:R0:W-:Y:S01]  /*5c90*/  @P6 STG.E.U16 desc[UR12][R2.64+0xd2], R77 ;  /* 0x0000d24d02006986 */ /* 0x0001e2000c10150c */
[C---:B------:R-:W-:Y:S02]  /*5ca0*/  ISETP.GT.AND P6, PT, R10.reuse, 0x8, P5 ;  /* 0x000000080a00780c */ /* 0x040fe40002fc4270 */
[C---:B------:R-:W-:Y:S02]  /*5cb0*/  ISETP.GT.AND P5, PT, R10.reuse, RZ, P3 ;  /* 0x000000ff0a00720c */ /* 0x040fe40001fa4270 */
[----:B------:R-:W-:Y:S01]  /*5cc0*/  ISETP.GT.AND P3, PT, R10, 0x8, P3 ;  /* 0x000000080a00780c */ /* 0x000fe20001f64270 */
[----:B0-----:R-:W-:Y:S02]  /*5cd0*/  @P4 IMAD.MOV.U32 R2, RZ, RZ, R16 ;  /* 0x000000ffff024224 */ /* 0x001fe400078e0010 */
[----:B------:R-:W-:-:S05]  /*5ce0*/  @P4 IMAD.MOV.U32 R3, RZ, RZ, R17 ;  /* 0x000000ffff034224 */ /* 0x000fca00078e0011 */
[----:B------:R0:W-:Y:S01]  /*5cf0*/  @P4 STG.E.U16 desc[UR12][R2.64+0xd0], R78 ;  /* 0x0000d04e02004986 */ /* 0x0001e2000c10150c */
        /* <DEDUP_REMOVED lines=14> */
[----:B------:R0:W-:Y:S02]  /*5de0*/  @P4 STG.E.U16 desc[UR12][R2.64+0xe2], R81 ;  /* 0x0000e25102004986 */ /* 0x0001e4000c10150c */
        /* <DEDUP_REMOVED lines=8> */
[----:B------:R0:W-:Y:S04]  /*5e70*/  @P5 STG.E.U16 desc[UR12][R2.64+0xf0], R84 ;  /* 0x0000f05402005986 */ /* 0x0001e8000c10150c */
[----:B------:R1:W-:Y:S01]  /*5e80*/  @P6 STG.E.U16 desc[UR12][R4.64+0xf2], R85 ;  /* 0x0000f25504006986 */ /* 0x0003e2000c10150c */
[----:B0-----:R-:W-:Y:S02]  /*5e90*/  @P1 IMAD.MOV.U32 R2, RZ, RZ, R16 ;  /* 0x000000ffff021224 */ /* 0x001fe400078e0010 */
[----:B------:R-:W-:-:S05]  /*5ea0*/  @P1 IMAD.MOV.U32 R3, RZ, RZ, R17 ;  /* 0x000000ffff031224 */ /* 0x000fca00078e0011 */
[----:B------:R1:W-:Y:S01]  /*5eb0*/  @P1 STG.E.U16 desc[UR12][R2.64+0xf0], R86 ;  /* 0x0000f05602001986 */ /* 0x0003e2000c10150c */
[----:B------:R-:W-:Y:S05]  /*5ec0*/  @!P0 EXIT ;  /* 0x000000000000894d */ /* 0x000fea0003800000 */
[----:B------:R-:W-:-:S05]  /*5ed0*/  F2FP.F16.F32.PACK_AB R0, RZ, R0 ;  /* 0x00000000ff00723e */ /* 0x000fca00000000ff */
[----:B------:R-:W-:Y:S01]  /*5ee0*/  STG.E.U16 desc[UR12][R16.64+0xf2], R0 ;  /* 0x0000f20010007986 */ /* 0x000fe2000c10150c */
[----:B------:R-:W-:Y:S05]  /*5ef0*/  EXIT ;  /* 0x000000000000794d */ /* 0x000fea0003800000 */
.L_x_14:
[----:B------:R-:W-:-:S13]  /*5f00*/  ISETP.NE.AND P0, PT, R8, RZ, PT ;  /* 0x000000ff0800720c */ /* 0x000fda0003f05270 */
[----:B------:R-:W-:Y:S05]  /*5f10*/  @P0 EXIT ;  /* 0x000000000000094d */ /* 0x000fea0003800000 */
[----:B------:R-:W-:-:S13]  /*5f20*/  ELECT P0, URZ, PT ;  /* 0x00000000003f782f */ /* 0x000fda0003800000 */
[----:B------:R-:W-:Y:S05]  /*5f30*/  @!P0 BRA `(.L_x_153) ;  /* 0x00000008000c8947 */ /* 0x000fea0003800000 */
[----:B------:R-:W-:-:S13]  /*5f40*/  ISETP.GE.AND P0, PT, R6, 0x1, PT ;  /* 0x000000010600780c */ /* 0x000fda0003f06270 */
[----:B------:R-:W-:Y:S05]  /*5f50*/  @!P0 BRA `(.L_x_153) ;  /* 0x0000000800048947 */ /* 0x000fea0003800000 */
[----:B------:R-:W2:Y:S01]  /*5f60*/  S2R R14, SR_CgaCtaId ;  /* 0x00000000000e7919 */ /* 0x000ea20000008800 */
[----:B------:R-:W-:Y:S01]  /*5f70*/  IMAD.SHL.U32 R21, R11, 0x40, RZ ;  /* 0x000000400b157824 */ /* 0x000fe200078e00ff */
[----:B------:R-:W-:Y:S01]  /*5f80*/  ULDC UR4, c[0x0][0x384] ;  /* 0x0000e10000047ab9 */ /* 0x000fe20000000800 */
[----:B------:R-:W-:Y:S01]  /*5f90*/  LOP3.LUT P0, RZ, R10, 0x1f, RZ, 0xc0, !PT ;  /* 0x0000001f0aff7812 */ /* 0x000fe2000780c0ff */
[----:B------:R-:W-:Y:S01]  /*5fa0*/  ULDC UR5, c[0x0][0x388] ;  /* 0x0000e20000057ab9 */ /* 0x000fe20000000800 */
[----:B------:R-:W-:Y:S01]  /*5fb0*/  IMAD.HI.U32 R3, R21, UR4, RZ ;  /* 0x0000000415037c27 */ /* 0x000fe2000f8e00ff */
[C---:B------:R-:W-:Y:S02]  /*5fc0*/  ISETP.NE.AND P1, PT, R12.reuse, RZ, PT ;  /* 0x000000ff0c00720c */ /* 0x040fe40003f25270 */
[----:B------:R-:W-:Y:S02]  /*5fd0*/  CS2R R8, SRZ ;  /* 0x0000000000087805 */ /* 0x000fe4000001ff00 */
[----:B------:R-:W-:Y:S01]  /*5fe0*/  ISETP.NE.OR P0, PT, R12, RZ, !P0 ;  /* 0x000000ff0c00720c */ /* 0x000fe20004705670 */
[----:B------:R-:W-:Y:S01]  /*5ff0*/  VIADD R25, R6, 0x1 ;  /* 0x0000000106197836 */ /* 0x000fe20000000000 */
[----:B------:R-:W-:Y:S01]  /*6000*/  LOP3.LUT R24, R4, 0x2, RZ, 0xfc, !PT ;  /* 0x0000000204187812 */ /* 0x000fe200078efcff */
[----:B------:R-:W-:Y:S01]  /*6010*/  IMAD.MOV.U32 R5, RZ, RZ, 0x1 ;  /* 0x00000001ff057424 */ /* 0x000fe200078e00ff */
[----:B------:R-:W-:Y:S01]  /*6020*/  CS2R R10, SRZ ;  /* 0x00000000000a7805 */ /* 0x000fe2000001ff00 */
[----:B------:R-:W-:Y:S01]  /*6030*/  IMAD.MOV.U32 R7, RZ, RZ, RZ ;  /* 0x000000ffff077224 */ /* 0x000fe200078e00ff */
[----:B------:R-:W-:Y:S01]  /*6040*/  SHF.R.U32.HI R3, RZ, UR5, R3 ;  /* 0x00000005ff037c19 */ /* 0x000fe20008011603 */
[----:B--2--5:R-:W-:-:S05]  /*6050*/  IMAD.SHL.U32 R0, R14, 0x40, RZ ;  /* 0x000000400e007824 */ /* 0x024fca00078e00ff */
[----:B------:R-:W-:-:S05]  /*6060*/  LOP3.LUT R0, R0, 0x40, RZ, 0xc0, !PT ;  /* 0x0000004000007812 */ /* 0x000fca00078ec0ff */
[----:B---3--:R-:W-:Y:S02]  /*6070*/  IMAD R2, R13, 0x80, R0 ;  /* 0x000000800d027824 */ /* 0x008fe400078e0200 */
[----:B------:R-:W-:-:S07]  /*6080*/  IMAD.SHL.U32 R0, R14, 0x800, RZ ;  /* 0x000008000e007824 */ /* 0x000fce00078e00ff */
.L_x_157:
[----:B------:R-:W0:Y:S01]  /*6090*/  S2R R13, SR_CgaCtaId ;  /* 0x00000000000d7919 */ /* 0x000e220000008800 */
[----:B------:R-:W-:-:S04]  /*60a0*/  MOV R12, 0x400 ;  /* 0x00000400000c7802 */ /* 0x000fc80000000f00 */
[----:B0-----:R-:W-:Y:S02]  /*60b0*/  LEA R20, R13, R12, 0x18 ;  /* 0x0000000c0d147211 */ /* 0x001fe400078ec0ff */
[----:B------:R-:W-:-:S03]  /*60c0*/  SHF.L.U32 R12, R5, 0x1f, RZ ;  /* 0x0000001f050c7819 */ /* 0x000fc600000006ff */
[----:B------:R-:W-:-:S07]  /*60d0*/  IMAD R15, R7, 0x8, R20 ;  /* 0x00000008070f7824 */ /* 0x000fce00078e0214 */
.L_x_154:
[----:B0-----:R0:W1:Y:S02]  /*60e0*/  SYNCS.PHASECHK.TRANS64.TRYWAIT P2, [R15+URZ+0x36090], R12 ;  /* 0x0360900c0f0075a7 */ /* 0x001064000804017f */
[----:B-1----:R-:W-:Y:S05]  /*60f0*/  @!P2 NANOSLEEP.SYNCS 0x989680 ;  /* 0x009896800000a95d */ /* 0x002fea0003900000 */
[----:B------:R-:W1:Y:S02]  /*6100*/  @!P2 SYNCS.PHASECHK.TRANS64 P2, [R15+URZ+0x36090], R12 ;  /* 0x0360900c0f00a5a7 */ /* 0x000e64000804007f */
[----:B-1----:R-:W-:Y:S05]  /*6110*/  @!P2 BRA `(.L_x_154) ;  /* 0xfffffffc00f0a947 */ /* 0x002fea000383ffff */
[----:B0-----:R-:W0:Y:S02]  /*6120*/  @!P1 LDC R12, c[0x0][0x580] ;  /* 0x00016000ff0c9b82 */ /* 0x001e240000000800 */
[----:B0-----:R0:W-:Y:S02]  /*6130*/  @!P1 SYNCS.ARRIVE.TRANS64 RZ, [R15+URZ+0x36000], R12 ;  /* 0x0360000c0fff99a7 */ /* 0x0011e4000800003f */
[----:B0-----:R-:W-:-:S04]  /*6140*/  PRMT R12, R24, 0x9910, RZ ;  /* 0x00009910180c7816 */ /* 0x001fc800000000ff */
[----:B------:R-:W-:-:S13]  /*6150*/  ISETP.NE.AND P2, PT, R12, 0x2, PT ;  /* 0x000000020c00780c */ /* 0x000fda0003f45270 */
[----:B------:R-:W-:Y:S05]  /*6160*/  @P2 BRA `(.L_x_155) ;  /* 0x0000000000042947 */ /* 0x000fea0003800000 */
[----:B------:R-:W-:Y:S01]  /*6170*/  BPT.TRAP 0x1 ;  /* 0x000000040000795c */ /* 0x000fe20000300000 */
.L_x_155:
[----:B------:R-:W-:Y:S05]  /*6180*/  @P0 BRA `(.L_x_156) ;  /* 0x0000000000040947 */ /* 0x000fea0003800000 */
[----:B------:R-:W-:Y:S01]  /*6190*/  BPT.TRAP 0x1 ;  /* 0x000000040000795c */ /* 0x000fe20000300000 */
.L_x_156:
[----:B------:R-:W0:Y:S01]  /*61a0*/  LDC R16, c[0x0][0x380] ;  /* 0x0000e000ff107b82 */ /* 0x000e220000000800 */
[----:B------:R-:W-:Y:S01]  /*61b0*/  R2UR UR4, R3 ;  /* 0x00000000030472ca */ /* 0x000fe200000e0000 */
[----:B------:R-:W-:Y:S01]  /*61c0*/  ULDC UR16, c[0x0][0x38c] ;  /* 0x0000e30000107ab9 */ /* 0x000fe20000000800 */
[----:B------:R-:W-:Y:S01]  /*61d0*/  R2UR UR14, R21 ;  /* 0x00000000150e72ca */ /* 0x000fe200000e0000 */
[----:B------:R-:W-:Y:S01]  /*61e0*/  UISETP.NE.AND UP0, UPT, UR16, 0x1, UPT ;  /* 0x000000011000788c */ /* 0x000fe2000bf05270 */
[----:B------:R-:W-:Y:S01]  /*61f0*/  R2UR UR17, R15 ;  /* 0x000000000f1172ca */ /* 0x000fe200000e0000 */
[----:B------:R-:W-:Y:S01]  /*6200*/  IMAD.SHL.U32 R15, R7, 0x1000, RZ ;  /* 0x00001000070f7824 */ /* 0x000fe200078e00ff */
[----:B------:R-:W-:Y:S01]  /*6210*/  ULDC UR24, c[0x0][0x398] ;  /* 0x0000e60000187ab9 */ /* 0x000fe20000000800 */
[----:B------:R-:W1:Y:S01]  /*6220*/  LDC.64 R12, c[0x0][0x3f8] ;  /* 0x0000fe00ff0c7b82 */ /* 0x000e620000000a00 */
[----:B------:R-:W-:Y:S01]  /*6230*/  R2UR UR18, R10 ;  /* 0x000000000a1272ca */ /* 0x000fe200000e0000 */
[----:B------:R-:W-:Y:S01]  /*6240*/  ULDC UR13, c[0x0][0x3ec] ;  /* 0x0000fb00000d7ab9 */ /* 0x000fe20000000800 */
[----:B------:R-:W-:Y:S01]  /*6250*/  VIADD R25, R25, 0xffffffff ;  /* 0xffffffff19197836 */ /* 0x000fe20000000000 */
[----:B------:R-:W-:Y:S01]  /*6260*/  ULDC.64 UR28, c[0x0][0x198] ;  /* 0x00006600001c7ab9 */ /* 0x000fe20000000a00 */
[----:B------:R-:W-:Y:S01]  /*6270*/  ULDC.64 UR20, c[0x0][0x3f0] ;  /* 0x0000fc0000147ab9 */ /* 0x000fe20000000a00 */
[----:B------:R-:W-:Y:S01]  /*6280*/  VIADD R7, R7, 0x1 ;  /* 0x0000000107077836 */ /* 0x000fe20000000000 */
[----:B------:R-:W-:Y:S01]  /*6290*/  @UP0 ULDC.64 UR8, c[0x0][0x390] ;  /* 0x0000e40000080ab9 */ /* 0x000fe20000000a00 */
[----:B------:R-:W1:Y:S01]  /*62a0*/  LDC.64 R18, c[0x0][0x3d0] ;  /* 0x0000f400ff127b82 */ /* 0x000e620000000a00 */
[----:B------:R-:W-:Y:S01]  /*62b0*/  ISETP.GT.AND P6, PT, R25, 0x1, PT ;  /* 0x000000011900780c */ /* 0x000fe20003fc4270 */
[----:B------:R-:W-:Y:S01]  /*62c0*/  UIADD3 UR17, UR17, 0x36000, URZ ;  /* 0x0003600011117890 */ /* 0x000fe2000fffe03f */
[C---:B------:R-:W-:Y:S01]  /*62d0*/  ISETP.NE.AND P5, PT, R7.reuse, 0x12, PT ;  /* 0x000000120700780c */ /* 0x040fe20003fa5270 */
[----:B------:R-:W-:Y:S01]  /*62e0*/  UMOV UR30, 0x30000 ;  /* 0x00030000001e7882 */ /* 0x000fe20000000000 */
[----:B------:R-:W-:Y:S01]  /*62f0*/  UMOV UR26, 0x0 ;  /* 0x00000000001a7882 */ /* 0x000fe20000000000 */
[----:B------:R-:W-:Y:S01]  /*6300*/  USHF.L.U32 UR18, UR18, 0x5, URZ ;  /* 0x0000000512127899 */ /* 0x000fe2000800063f */
[----:B------:R-:W-:Y:S01]  /*6310*/  SEL R7, R7, RZ, P5 ;  /* 0x000000ff07077207 */ /* 0x000fe20002800000 */
[----:B------:R-:W2:Y:S01]  /*6320*/  LDC R17, c[0x0][0x400] ;  /* 0x00010000ff117b82 */ /* 0x000ea20000000800 */
[----:B0-----:R-:W-:Y:S01]  /*6330*/  ISETP.NE.AND P2, PT, R16, 0x1, PT ;  /* 0x000000011000780c */ /* 0x001fe20003f45270 */
[----:B------:R-:W-:-:S06]  /*6340*/  UMOV UR27, 0x10000000 ;  /* 0x10000000001b7882 */ /* 0x000fcc0000000000 */
[----:B------:R-:W0:Y:S06]  /*6350*/  LDC.64 R22, c[0x0][0x3e0] ;  /* 0x0000f800ff167b82 */ /* 0x000e2c0000000a00 */
[----:B------:R-:W-:Y:S01]  /*6360*/  @P2 IMAD.U32 R14, RZ, RZ, UR4 ;  /* 0x00000004ff0e2e24 */ /* 0x000fe2000f8e00ff */
[----:B------:R-:W-:Y:S01]  /*6370*/  ULDC.64 UR4, c[0x0][0x3c8] ;  /* 0x0000f20000047ab9 */ /* 0x000fe20000000a00 */
[----:B-1----:R-:W-:Y:S02]  /*6380*/  IMAD R13, R9, R18, R13 ;  /* 0x00000012090d7224 */ /* 0x002fe400078e020d */
[----:B------:R-:W-:Y:S01]  /*6390*/  IMAD R12, R11, UR5, R12 ;  /* 0x000000050b0c7c24 */ /* 0x000fe2000f8e020c */
[----:B------:R-:W-:Y:S01]  /*63a0*/  @P2 R2UR UR14, R14 ;  /* 0x000000000e0e22ca */ /* 0x000fe200000e0000 */
[----:B------:R-:W-:Y:S01]  /*63b0*/  VIADD R14, R10, 0x1 ;  /* 0x000000010a0e7836 */ /* 0x000fe20000000000 */
[----:B------:R-:W-:Y:S01]  /*63c0*/  LOP3.LUT R10, R15, 0x800, R0, 0xf8, !PT ;  /* 0x000008000f0a7812 */ /* 0x000fe200078ef800 */
[----:B------:R-:W-:-:S02]  /*63d0*/  IMAD.IADD R18, R20, 0x1, R15 ;  /* 0x0000000114127824 */ /* 0x000fc400078e020f */
[----:B------:R-:W-:Y:S01]  /*63e0*/  VIADD R15, R11, 0x1 ;  /* 0x000000010b0f7836 */ /* 0x000fe20000000000 */
[----:B------:R-:W-:Y:S01]  /*63f0*/  ISETP.NE.AND P2, PT, R14, UR15, PT ;  /* 0x0000000f0e007c0c */ /* 0x000fe2000bf45270 */
[----:B------:R-:W-:Y:S02]  /*6400*/  IMAD R20, R10, 0x2, R20 ;  /* 0x000000020a147824 */ /* 0x000fe400078e0214 */
[----:B------:R-:W-:Y:S02]  /*6410*/  IMAD.U32 R13, R13, 0x20, R12 ;  /* 0x000000200d0d7824 */ /* 0x000fe400078e000c */
[----:B--2---:R-:W-:Y:S01]  /*6420*/  IMAD R10, R8, R19, R17 ;  /* 0x00000013080a7224 */ /* 0x004fe200078e0211 */
[----:B------:R-:W-:Y:S01]  /*6430*/  R2UR UR23, R20 ;  /* 0x00000000141772ca */ /* 0x000fe200000e0000 */
[----:B------:R-:W-:Y:S01]  /*6440*/  UIMAD.WIDE.U32 UR6, UR14, UR8, URZ ;  /* 0x000000080e0672a5 */ /* 0x000fe2000f8e003f */
[----:B------:R-:W-:Y:S01]  /*6450*/  VIADD R12, R9, 0x1 ;  /* 0x00000001090c7836 */ /* 0x000fe20000000000 */
[----:B------:R-:W-:Y:S01]  /*6460*/  UIADD3 UR6, -UR14, URZ, URZ ;  /* 0x0000003f0e067290 */ /* 0x000fe2000fffe13f */
[----:B------:R-:W-:Y:S01]  /*6470*/  IMAD.U32 R10, R10, 0x400, R13 ;  /* 0x000004000a0a7824 */ /* 0x000fe200078e000d */
[----:B------:R-:W-:Y:S01]  /*6480*/  UMOV UR5, UR14 ;  /* 0x0000000e00057c82 */ /* 0x000fe20008000000 */
[----:B------:R-:W-:Y:S01]  /*6490*/  @UP0 USHF.R.U32.HI UR5, URZ, UR9, UR7 ;  /* 0x000000093f050299 */ /* 0x000fe20008011607 */
[----:B------:R-:W-:Y:S01]  /*64a0*/  @P2 IMAD.MOV R15, RZ, RZ, R11 ;  /* 0x000000ffff0f2224 */ /* 0x000fe200078e020b */
[----:B------:R-:W-:Y:S01]  /*64b0*/  UISETP.NE.AND UP0, UPT, UR24, 0x1, UPT ;  /* 0x000000011800788c */ /* 0x000fe2000bf05270 */
[----:B------:R-:W-:Y:S01]  /*64c0*/  IMAD R16, R16, UR6, R21 ;  /* 0x0000000610107c24 */ /* 0x000fe2000f8e0215 */
[----:B------:R-:W-:Y:S01]  /*64d0*/  R2UR UR25, R10 ;  /* 0x000000000a1972ca */ /* 0x000fe200000e0000 */
[----:B------:R-:W-:Y:S01]  /*64e0*/  ULDC.64 UR8, c[0x0][0x3c0] ;  /* 0x0000f00000087ab9 */ /* 0x000fe20000000a00 */
[----:B0-----:R-:W-:Y:S01]  /*64f0*/  ISETP.NE.AND P3, PT, R15, R22, PT ;  /* 0x000000160f00720c */ /* 0x001fe20003f65270 */
[----:B------:R-:W-:Y:S01]  /*6500*/  UMOV UR22, UR5 ;  /* 0x0000000500167c82 */ /* 0x000fe20008000000 */
[----:B------:R-:W-:Y:S01]  /*6510*/  R2UR UR19, R16 ;  /* 0x00000000101372ca */ /* 0x000fe200000e0000 */
[----:B------:R-:W-:Y:S01]  /*6520*/  UIADD3 UR7, -UR5, URZ, URZ ;  /* 0x0000003f05077290 */ /* 0x000fe2000fffe13f */
[----:B------:R-:W-:Y:S01]  /*6530*/  SEL R10, RZ, 0x1, P5 ;  /* 0x00000001ff0a7807 */ /* 0x000fe20002800000 */
[----:B------:R-:W-:Y:S01]  /*6540*/  UIADD3 UR6, UP1, UR28, 0xf0, URZ ;  /* 0x000000f01c067890 */ /* 0x000fe2000ff3e03f */
[----:B------:R-:W-:Y:S01]  /*6550*/  VIADD R13, R8, 0x1 ;  /* 0x00000001080d7836 */ /* 0x000fe20000000000 */
[----:B------:R-:W-:Y:S01]  /*6560*/  @UP0 ULDC UR10, c[0x0][0x39c] ;  /* 0x0000e700000a0ab9 */ /* 0x000fe20000000800 */
[----:B------:R-:W-:Y:S01]  /*6570*/  @UP0 ULDC UR12, c[0x0][0x3a0] ;  /* 0x0000e800000c0ab9 */ /* 0x000fe20000000800 */
[----:B------:R-:W-:Y:S01]  /*6580*/  UIMAD.WIDE.U32 UR10, UR5, UR10, URZ ;  /* 0x0000000a050a72a5 */ /* 0x000fe2000f8e003f */
[----:B------:R-:W-:Y:S01]  /*6590*/  LOP3.LUT R5, R5, R10, RZ, 0x3c, !PT ;  /* 0x0000000a05057212 */ /* 0x000fe200078e3cff */
[----:B------:R-:W-:Y:S01]  /*65a0*/  UIMAD UR7, UR16, UR7, UR14 ;  /* 0x00000007100772a4 */ /* 0x000fe2000f8e020e */
[----:B------:R-:W-:Y:S01]  /*65b0*/  R2UR UR16, R18 ;  /* 0x00000000121072ca */ /* 0x000fe200000e0000 */
[----:B------:R-:W-:Y:S01]  /*65c0*/  @UP0 USHF.R.U32.HI UR22, URZ, UR12, UR11 ;  /* 0x0000000c3f160299 */ /* 0x000fe2000801160b */
[----:B------:R-:W-:Y:S01]  /*65d0*/  @P3 IMAD.MOV R12, RZ, RZ, R9 ;  /* 0x000000ffff0c3224 */ /* 0x000fe200078e0209 */
[----:B------:R-:W-:Y:S01]  /*65e0*/  UIMAD UR19, UR19, UR8, UR13 ;  /* 0x00000008131372a4 */ /* 0x000fe2000f8e020d */
[----:B------:R-:W-:Y:S01]  /*65f0*/  R2UR UR12, R11 ;  /* 0x000000000b0c72ca */ /* 0x000fe200000e0000 */
[----:B------:R-:W-:Y:S01]  /*6600*/  UIADD3 UR8, -UR22, URZ, URZ ;  /* 0x0000003f16087290 */ /* 0x000fe2000fffe13f */
[----:B------:R-:W-:Y:S01]  /*6610*/  R2UR UR13, R9 ;  /* 0x00000000090d72ca */ /* 0x000fe200000e0000 */
[----:B------:R-:W-:Y:S01]  /*6620*/  UIADD3 UR28, UP2, UR28, 0x270, URZ ;  /* 0x000002701c1c7890 */ /* 0x000fe2000ff5e03f */
[----:B------:R-:W-:Y:S01]  /*6630*/  ISETP.NE.AND P4, PT, R12, R23, PT ;  /* 0x000000170c00720c */ /* 0x000fe20003f85270 */
[----:B------:R-:W-:Y:S01]  /*6640*/  UIMAD UR5, UR24, UR8, UR5 ;  /* 0x00000008180572a4 */ /* 0x000fe2000f8e0205 */
[----:B------:R-:W-:Y:S01]  /*6650*/  R2UR UR11, R2 ;  /* 0x00000000020b72ca */ /* 0x000fe200000e0000 */
[----:B------:R-:W-:Y:S01]  /*6660*/  UIMAD UR20, UR7, UR9, UR20 ;  /* 0x00000009071472a4 */ /* 0x000fe2000f8e0214 */
[----:B------:R-:W-:Y:S01]  /*6670*/  R2UR UR14, R8 ;  /* 0x00000000080e72ca */ /* 0x000fe200000e0000 */
[----:B------:R-:W-:Y:S01]  /*6680*/  UIMAD UR21, UR5, UR4, UR21 ;  /* 0x00000004051572a4 */ /* 0x000fe2000f8e0215 */
[----:B------:R-:W-:Y:S01]  /*6690*/  SEL R10, R14, RZ, P2 ;  /* 0x000000ff0e0a7207 */ /* 0x000fe20001000000 */
[----:B------:R-:W-:Y:S01]  /*66a0*/  UIADD3.X UR7, URZ, UR29, URZ, UP1, !UPT ;  /* 0x0000001d3f077290 */ /* 0x000fe20008ffe43f */
[----:B------:R-:W-:Y:S01]  /*66b0*/  SEL R11, R15, RZ, P3 ;  /* 0x000000ff0f0b7207 */ /* 0x000fe20001800000 */
[----:B------:R-:W-:Y:S01]  /*66c0*/  UPRMT UR4, UR25, 0x5410, URZ ;  /* 0x0000541019047896 */ /* 0x000fe2000800003f */
[----:B------:R-:W-:Y:S01]  /*66d0*/  SEL R9, R12, RZ, P4 ;  /* 0x000000ff0c097207 */ /* 0x000fe20002000000 */
[----:B------:R-:W-:-:S02]  /*66e0*/  UIADD3 UR8, UR23, 0x12000, URZ ;  /* 0x0001200017087890 */ /* 0x000fc4000fffe03f */
[----:B------:R-:W-:Y:S01]  /*66f0*/  UIADD3.X UR29, URZ, UR29, URZ, UP2, !UPT ;  /* 0x0000001d3f1d7290 */ /* 0x000fe200097fe43f */
[----:B------:R-:W-:Y:S01]  /*6700*/  @P4 IMAD.MOV R13, RZ, RZ, R8 ;  /* 0x000000ffff0d4224 */ /* 0x000fe200078e0208 */
[----:B------:R-:W-:Y:S01]  /*6710*/  UMOV UR9, UR17 ;  /* 0x0000001100097c82 */ /* 0x000fe20008000000 */
[----:B------:R-:W-:Y:S02]  /*6720*/  UMOV UR10, UR18 ;  /* 0x00000012000a7c82 */ /* 0x000fe40008000000 */
[----:B------:R0:W-:Y:S01]  /*6730*/  UTMALDG.5D.IM2COL [UR16], [UR6], UR4 ;  /* 0x00000010060073b4 */ /* 0x0001e20008060004 */
[----:B------:R-:W-:-:S03]  /*6740*/  IMAD.MOV.U32 R8, RZ, RZ, R13 ;  /* 0x000000ffff087224 */ /* 0x000fc600078e000d */
[----:B------:R0:W-:Y:S02]  /*6750*/  UTMALDG.5D.MULTICAST [UR8], [UR28], UR30, desc[UR26] ;  /* 0x00001a081c0073b4 */ /* 0x0001e4000802181e */
[----:B0-----:R-:W-:Y:S05]  /*6760*/  @P6 BRA `(.L_x_157) ;  /* 0xfffffff800486947 */ /* 0x001fea000383ffff */
.L_x_153:
[----:B------:R-:W-:Y:S01]  /*6770*/  ISETP.GE.U32.AND P2, PT, R6, 0x12, PT ;  /* 0x000000120600780c */ /* 0x000fe20003f46070 */
[----:B------:R-:W-:Y:S05]  /*6780*/  WARPSYNC.ALL ;  /* 0x0000000000007948 */ /* 0x000fea0003800000 */
[----:B------:R-:W-:-:S07]  /*6790*/  ELECT P1, URZ, PT ;  /* 0x00000000003f782f */ /* 0x000fce0003820000 */
[----:B---3-5:R-:W-:-:S05]  /*67a0*/  @P2 IMAD.WIDE.U32 R2, R6, 0x38e38e39, RZ ;  /* 0x38e38e3906022825 */ /* 0x028fca00078e00ff */
[----:B--2---:R-:W-:-:S04]  /*67b0*/  @P2 SHF.R.U32.HI R0, RZ, 0x2, R3 ;  /* 0x00000002ff002819 */ /* 0x004fc80000011603 */
[----:B------:R-:W-:-:S04]  /*67c0*/  @P2 LOP3.LUT R0, R0, 0x1, RZ, 0xc0, !PT ;  /* 0x0000000100002812 */ /* 0x000fc800078ec0ff */
[----:B------:R-:W-:Y:S01]  /*67d0*/  @P2 ISETP.NE.U32.AND P0, PT, R0, 0x1, PT ;  /* 0x000000010000280c */ /* 0x000fe20003f05070 */
[----:B------:R-:W-:-:S12]  /*67e0*/  @!P1 EXIT ;  /* 0x000000000000994d */ /* 0x000fd80003800000 */
[----:B------:R-:W-:Y:S02]  /*67f0*/  LOP3.LUT R4, R4, 0x2, RZ, 0xfc, !PT ;  /* 0x0000000204047812 */ /* 0x000fe400078efcff */
[----:B------:R-:W-:Y:S02]  /*6800*/  @P2 ISETP.NE.U32.AND.EX P0, PT, RZ, RZ, PT, P0 ;  /* 0x000000ffff00220c */ /* 0x000fe40003f05100 */
[----:B------:R-:W-:Y:S01]  /*6810*/  ISETP.NE.AND P1, PT, R4, 0x3, PT ;  /* 0x000000030400780c */ /* 0x000fe20003f25270 */
[----:B------:R-:W-:Y:S01]  /*6820*/  IMAD.MOV.U32 R4, RZ, RZ, 0x1 ;  /* 0x00000001ff047424 */ /* 0x000fe200078e00ff */
[----:B------:R-:W-:-:S11]  /*6830*/  @P2 SEL R4, RZ, 0x1, !P0 ;  /* 0x00000001ff042807 */ /* 0x000fd60004000000 */
[----:B------:R-:W-:Y:S05]  /*6840*/  @!P1 BRA `(.L_x_158) ;  /* 0x0000000000049947 */ /* 0x000fea0003800000 */
[----:B------:R-:W-:Y:S01]  /*6850*/  BPT.TRAP 0x1 ;  /* 0x000000040000795c */ /* 0x000fe20000300000 */
.L_x_158:
[----:B------:R-:W0:Y:S01]  /*6860*/  S2R R5, SR_CgaCtaId ;  /* 0x0000000000057919 */ /* 0x000e220000008800 */
[----:B------:R-:W-:Y:S01]  /*6870*/  IMAD.WIDE.U32 R2, R6, 0x38e38e39, RZ ;  /* 0x38e38e3906027825 */ /* 0x000fe200078e00ff */
[----:B------:R-:W-:-:S04]  /*6880*/  MOV R0, 0x400 ;  /* 0x0000040000007802 */ /* 0x000fc80000000f00 */
[----:B------:R-:W-:-:S05]  /*6890*/  SHF.R.U32.HI R3, RZ, 0x2, R3 ;  /* 0x00000002ff037819 */ /* 0x000fca0000011603 */
[----:B------:R-:W-:Y:S01]  /*68a0*/  IMAD R3, R3, -0x12, R6 ;  /* 0xffffffee03037824 */ /* 0x000fe200078e0206 */
[----:B0-----:R-:W-:Y:S02]  /*68b0*/  LEA R0, R5, R0, 0x18 ;  /* 0x0000000005007211 */ /* 0x001fe400078ec0ff */
[----:B------:R-:W-:-:S03]  /*68c0*/  SHF.L.U32 R5, R4, 0x1f, RZ ;  /* 0x0000001f04057819 */ /* 0x000fc600000006ff */
[----:B------:R-:W-:-:S04]  /*68d0*/  VIADD R0, R0, 0x36090 ;  /* 0x0003609000007836 */ /* 0x000fc80000000000 */
[----:B------:R-:W-:-:S07]  /*68e0*/  IMAD R2, R3, 0x8, R0 ;  /* 0x0000000803027824 */ /* 0x000fce00078e0200 */
.L_x_159:
[----:B0-----:R0:W1:Y:S02]  /*68f0*/  SYNCS.PHASECHK.TRANS64.TRYWAIT P0, [R2+URZ], R5 ;  /* 0x00000005020075a7 */ /* 0x001064000800017f */
[----:B-1----:R-:W-:Y:S05]  /*6900*/  @!P0 NANOSLEEP.SYNCS 0x989680 ;  /* 0x009896800000895d */ /* 0x002fea0003900000 */
[----:B------:R-:W1:Y:S02]  /*6910*/  @!P0 SYNCS.PHASECHK.TRANS64 P0, [R2+URZ], R5 ;  /* 0x00000005020085a7 */ /* 0x000e64000800007f */
[----:B-1----:R-:W-:Y:S05]  /*6920*/  @!P0 BRA `(.L_x_159) ;  /* 0xfffffffc00f08947 */ /* 0x002fea000383ffff */
[----:B------:R-:W-:-:S05]  /*6930*/  VIADD R3, R3, 0x1 ;  /* 0x0000000103037836 */ /* 0x000fca0000000000 */
[----:B------:R-:W-:-:S04]  /*6940*/  ISETP.NE.AND P0, PT, R3, 0x12, PT ;  /* 0x000000120300780c */ /* 0x000fc80003f05270 */
[----:B0-----:R-:W-:Y:S02]  /*6950*/  SEL R5, RZ, 0x1, P0 ;  /* 0x00000001ff057807 */ /* 0x001fe40000000000 */
[----:B------:R-:W-:Y:S02]  /*6960*/  SEL R3, R3, RZ, P0 ;  /* 0x000000ff03037207 */ /* 0x000fe40000000000 */
[----:B------:R-:W-:-:S03]  /*6970*/  LOP3.LUT R7, R4, R5, RZ, 0x3c, !PT ;  /* 0x0000000504077212 */ /* 0x000fc600078e3cff */
[----:B------:R-:W-:Y:S01]  /*6980*/  IMAD R2, R3, 0x8, R0 ;  /* 0x0000000803027824 */ /* 0x000fe200078e0200 */
[----:B------:R-:W-:-:S07]  /*6990*/  SHF.L.U32 R5, R7, 0x1f, RZ ;  /* 0x0000001f07057819 */ /* 0x000fce00000006ff */
.L_x_160:
        /* <DEDUP_REMOVED lines=11> */
.L_x_161:
        /* <DEDUP_REMOVED lines=11> */
.L_x_162:
        /* <DEDUP_REMOVED lines=11> */
.L_x_163:
        /* <DEDUP_REMOVED lines=11> */
.L_x_164:
        /* <DEDUP_REMOVED lines=11> */
.L_x_165:
        /* <DEDUP_REMOVED lines=11> */
.L_x_166:
        /* <DEDUP_REMOVED lines=11> */
.L_x_167:
        /* <DEDUP_REMOVED lines=11> */
.L_x_168:
        /* <DEDUP_REMOVED lines=11> */
.L_x_169:
        /* <DEDUP_REMOVED lines=11> */
.L_x_170:
        /* <DEDUP_REMOVED lines=11> */
.L_x_171:
        /* <DEDUP_REMOVED lines=11> */
.L_x_172:
        /* <DEDUP_REMOVED lines=11> */
.L_x_173:
        /* <DEDUP_REMOVED lines=11> */
.L_x_174:
        /* <DEDUP_REMOVED lines=11> */
.L_x_175:
        /* <DEDUP_REMOVED lines=11> */
.L_x_176:
[----:B0-----:R0:W1:Y:S02]  /*74a0*/  SYNCS.PHASECHK.TRANS64.TRYWAIT P0, [R3+URZ], R0 ;  /* 0x00000000030075a7 */ /* 0x001064000800017f */
[----:B-1----:R-:W-:Y:S05]  /*74b0*/  @!P0 NANOSLEEP.SYNCS 0x989680 ;  /* 0x009896800000895d */ /* 0x002fea0003900000 */
[----:B------:R-:W1:Y:S02]  /*74c0*/  @!P0 SYNCS.PHASECHK.TRANS64 P0, [R3+URZ], R0 ;  /* 0x00000000030085a7 */ /* 0x000e64000800007f */
[----:B-1----:R-:W-:Y:S05]  /*74d0*/  @P0 EXIT ;  /* 0x000000000000094d */ /* 0x002fea0003800000 */
[----:B------:R-:W-:Y:S05]  /*74e0*/  BRA `(.L_x_176) ;  /* 0xfffffffc00ec7947 */ /* 0x000fea000383ffff */
.L_x_177:
[----:B------:R-:W-:-:S00]  /*74f0*/  BRA `(.L_x_177) ;  /* 0xfffffffc00fc7947 */ /* 0x000fc0000383ffff */
[----:B------:R-:W-:-:S00]  /*7500*/  NOP ;  /* 0x0000000000007918 */ /* 0x000fc00000000000 */
[----:B------:R-:W-:-:S00]  /*7510*/  NOP ;  /* 0x0000000000007918 */ /* 0x000fc00000000000 */
[----:B------:R-:W-:-:S00]  /*7520*/  NOP ;  /* 0x0000000000007918 */ /* 0x000fc00000000000 */
[----:B------:R-:W-:-:S00]  /*7530*/  NOP ;  /* 0x0000000000007918 */ /* 0x000fc00000000000 */
[----:B------:R-:W-:-:S00]  /*7540*/  NOP ;  /* 0x0000000000007918 */ /* 0x000fc00000000000 */
[----:B------:R-:W-:-:S00]  /*7550*/  NOP ;  /* 0x0000000000007918 */ /* 0x000fc00000000000 */
[----:B------:R-:W-:-:S00]  /*7560*/  NOP ;  /* 0x0000000000007918 */ /* 0x000fc00000000000 */
[----:B------:R-:W-:-:S00]  /*7570*/  NOP ;  /* 0x0000000000007918 */ /* 0x000fc00000000000 */
.L_x_178:


//--------------------- .nv.shared._ZN7cutlass13device_kernelINS_4conv6kernel13ConvUniversalINS1_16ConvProblemShapeILNS1_8OperatorE0ELi3EEENS1_10collective14CollectiveConvINS1_46MainloopSm90TmaGmmaWarpSpecializedImplicitGemmILS5_0ELi18ELi3EN4cute5tupleIJNSA_1CILi2EEENSC_ILi1EEESE_EEENS1_36KernelImplicitTmaWarpSpecializedSm90ELi1EEENSB_IJNSC_ILi64EEENSC_ILi128EEENSB_IJNSC_ILi32EEEEEEEEENS_6half_tESN_NSA_8TiledMMAINSA_8MMA_AtomIJNSA_4SM904GMMA26MMA_64x128x16_F32F16F16_SSILNSR_5MajorE0ELST_0ELNSR_7ScaleInE1ELSU_1EEEEEENSA_6LayoutINSB_IJSE_SE_SE_EEENSB_IJNSC_ILi0EEESZ_SZ_EEEEENSB_IJNSA_10UnderscoreES12_S12_EEEEENS7_6detail26Sm90ImplicitGemmTileTraitsINSA_20SM90_TMA_LOAD_IM2COLENSA_14ComposedLayoutINSA_7SwizzleILi2ELi4ELi3EEENSA_18smem_ptr_flag_bitsILi16EEENSX_INSB_IJNSB_IJNSC_ILi8EEES1D_EEENSB_IJSK_SE_EEENSB_IJSE_NSC_ILi18EEEEEEEEENSB_IJNSB_IJSK_NSC_ILi256EEEEEENSB_IJSE_SZ_EEENSB_IJSZ_NSC_ILi2048EEEEEEEEEEEEEvEENS16_INSA_23SM90_TMA_LOAD_MULTICASTENS18_IS1A_S1C_NSX_INSB_IJNSB_IJS1D_NSC_ILi16EEEEEES1F_S1H_EEENSB_IJS1K_S1L_NSB_IJSZ_NSC_ILi4096EEEEEEEEEEEEEvEEEENS_8epilogue10collective6detail29Sm90TmaWarpSpecializedAdapterINS24_15DefaultEpilogueISN_NSB_IJNSB_IJllllEEESE_SZ_EEES29_NS23_6thread17LinearCombinationISN_Li1EffLNS2A_9ScaleType4KindE0ELNS_15FloatRoundStyleE2ESN_EENS_4gemm15EpilogueDefaultEEEEEvvEEEEvNT_6ParamsE --------------------------
	.section	.nv.shared._ZN7cutlass13device_kernelINS_4conv6kernel13ConvUniversalINS1_16ConvProblemShapeILNS1_8OperatorE0ELi3EEENS1_10collective14CollectiveConvINS1_46MainloopSm90TmaGmmaWarpSpecializedImplicitGemmILS5_0ELi18ELi3EN4cute5tupleIJNSA_1CILi2EEENSC_ILi1EEESE_EEENS1_36KernelImplicitTmaWarpSpecializedSm90ELi1EEENSB_IJNSC_ILi64EEENSC_ILi128EEENSB_IJNSC_ILi32EEEEEEEEENS_6half_tESN_NSA_8TiledMMAINSA_8MMA_AtomIJNSA_4SM904GMMA26MMA_64x128x16_F32F16F16_SSILNSR_5MajorE0ELST_0ELNSR_7ScaleInE1ELSU_1EEEEEENSA_6LayoutINSB_IJSE_SE_SE_EEENSB_IJNSC_ILi0EEESZ_SZ_EEEEENSB_IJNSA_10UnderscoreES12_S12_EEEEENS7_6detail26Sm90ImplicitGemmTileTraitsINSA_20SM90_TMA_LOAD_IM2COLENSA_14ComposedLayoutINSA_7SwizzleILi2ELi4ELi3EEENSA_18smem_ptr_flag_bitsILi16EEENSX_INSB_IJNSB_IJNSC_ILi8EEES1D_EEENSB_IJSK_SE_EEENSB_IJSE_NSC_ILi18EEEEEEEEENSB_IJNSB_IJSK_NSC_ILi256EEEEEENSB_IJSE_SZ_EEENSB_IJSZ_NSC_ILi2048EEEEEEEEEEEEEvEENS16_INSA_23SM90_TMA_LOAD_MULTICASTENS18_IS1A_S1C_NSX_INSB_IJNSB_IJS1D_NSC_ILi16EEEEEES1F_S1H_EEENSB_IJS1K_S1L_NSB_IJSZ_NSC_ILi4096EEEEEEEEEEEEEvEEEENS_8epilogue10collective6detail29Sm90TmaWarpSpecializedAdapterINS24_15DefaultEpilogueISN_NSB_IJNSB_IJllllEEESE_SZ_EEES29_NS23_6thread17LinearCombinationISN_Li1EffLNS2A_9ScaleType4KindE0ELNS_15FloatRoundStyleE2ESN_EENS_4gemm15EpilogueDefaultEEEEEvvEEEEvNT_6ParamsE,"aw",@nobits
	.sectionflags	@""
	.align	16
	.zero		1024


//--------------------- .nv.shared.reserved.0     --------------------------
	.section	.nv.shared.reserved.0,"aw",@nobits
	.weak		__nv_reservedSMEM_offset_0_alias
	.size		__nv_reservedSMEM_offset_0_alias, 0, 0
	.other		__nv_reservedSMEM_offset_0_alias,@"STO_CUDA_RESERVED_SHARED STV_DEFAULT"
__nv_reservedSMEM_offset_0_alias:
	.zero		0


//--------------------- .nv.global                --------------------------
	.section	.nv.global,"aw",@nobits
.nv.global:
	.type		_ZN39_INTERNAL_e3dee308_4_k_cu_2330db52_34734cute1_E,@object
	.size		_ZN39_INTERNAL_e3dee308_4_k_cu_2330db52_34734cute1_E,(_ZN39_INTERNAL_e3dee308_4_k_cu_2330db52_34734cuda3std3__45__cpo6cbeginE - _ZN39_INTERNAL_e3dee308_4_k_cu_2330db52_34734cute1_E)
_ZN39_INTERNAL_e3dee308_4_k_cu_2330db52_34734cute1_E:
	.zero		1
	.type		_ZN39_INTERNAL_e3dee308_4_k_cu_2330db52_34734cuda3std3__45__cpo6cbeginE,@object
	.size		_ZN39_INTERNAL_e3dee308_4_k_cu_2330db52_34734cuda3std3__45__cpo6cbeginE,(_ZN39_INTERNAL_e3dee308_4_k_cu_2330db52_34734cuda3std3__48in_placeE - _ZN39_INTERNAL_e3dee308_4_k_cu_2330db52_34734cuda3std3__45__cpo6cbeginE)
_ZN39_INTERNAL_e3dee308_4_k_cu_2330db52_34734cuda3std3__45__cpo6cbeginE:
	.zero		1
	.type		_ZN39_INTERNAL_e3dee308_4_k_cu_2330db52_34734cuda3std3__48in_placeE,@object
	.size		_ZN39_INTERNAL_e3dee308_4_k_cu_2330db52_34734cuda3std3__48in_placeE,(_ZN39_INTERNAL_e3dee308_4_k_cu_2330db52_34734cuda3std6ranges3__45__cpo9iter_moveE - _ZN39_INTERNAL_e3dee308_4_k_cu_2330db52_34734cuda3std3__48in_placeE)
_ZN39_INTERNAL_e3dee308_4_k_cu_2330db52_34734cuda3std3__48in_placeE:
	.zero		1
	.type		_ZN39_INTERNAL_e3dee308_4_k_cu_2330db52_34734cuda3std6ranges3__45__cpo9iter_moveE,@object
	.size		_ZN39_INTERNAL_e3dee308_4_k_cu_2330db52_34734cuda3std6ranges3__45__cpo9iter_moveE,(_ZN39_INTERNAL_e3dee308_4_k_cu_2330db52_34734cuda3std3__45__cpo5beginE - _ZN39_INTERNAL_e3dee308_4_k_cu_2330db52_34734cuda3std6ranges3__45__cpo9iter_moveE)
_ZN39_INTERNAL_e3dee308_4_k_cu_2330db52_34734cuda3std6ranges3__45__cpo9iter_moveE:
	.zero		1
	.type		_ZN39_INTERNAL_e3dee308_4_k_cu_2330db52_34734cuda3std3__45__cpo5beginE,@object
	.size		_ZN39_INTERNAL_e3dee308_4_k_cu_2330db52_34734cuda3std3__45__cpo5beginE,(_ZN39_INTERNAL_e3dee308_4_k_cu_2330db52_34734cuda3std3__441_GLOBAL__N__e3dee308_4_k_cu_2330db52_34736ignoreE - _ZN39_INTERNAL_e3dee308_4_k_cu_2330db52_34734cuda3std3__45__cpo5beginE)
_ZN39_INTERNAL_e3dee308_4_k_cu_2330db52_34734cuda3std3__45__cpo5beginE:
	.zero		1
	.type		_ZN39_INTERNAL_e3dee308_4_k_cu_2330db52_34734cuda3std3__441_GLOBAL__N__e3dee308_4_k_cu_2330db52_34736ignoreE,@object
	.size		_ZN39_INTERNAL_e3dee308_4_k_cu_2330db52_34734cuda3std3__441_GLOBAL__N__e3dee308_4_k_cu_2330db52_34736ignoreE,(_ZN39_INTERNAL_e3dee308_4_k_cu_2330db52_34734cute7productE - _ZN39_INTERNAL_e3dee308_4_k_cu_2330db52_34734cuda3std3__441_GLOBAL__N__e3dee308_4_k_cu_2330db52_34736ignoreE)
_ZN39_INTERNAL_e3dee308_4_k_cu_2330db52_34734cuda3std3__441_GLOBAL__N__e3dee308_4_k_cu_2330db52_34736ignoreE:
	.zero		1
	.type		_ZN39_INTERNAL_e3dee308_4_k_cu_2330db52_34734cute7productE,@object
	.size		_ZN39_INTERNAL_e3dee308_4_k_cu_2330db52_34734cute7productE,(_ZN39_INTERNAL_e3dee308_4_k_cu_2330db52_34734cuda3std3__45__cpo3endE - _ZN39_INTERNAL_e3dee308_4_k_cu_2330db52_34734cute7productE)
_ZN39_INTERNAL_e3dee308_4_k_cu_2330db52_34734cute7productE:
	.zero		1
	.type		_ZN39_INTERNAL_e3dee308_4_k_cu_2330db52_34734cuda3std3__45__cpo3endE,@object
	.size		_ZN39_INTERNAL_e3dee308_4_k_cu_2330db52_34734cuda3std3__45__cpo3endE,(_ZN39_INTERNAL_e3dee308_4_k_cu_2330db52_34734cuda3std3__419piecewise_constructE - _ZN39_INTERNAL_e3dee308_4_k_cu_2330db52_34734cuda3std3__45__cpo3endE)
_ZN39_INTERNAL_e3dee308_4_k_cu_2330db52_34734cuda3std3__45__cpo3endE:
	.zero		1
	.type		_ZN39_INTERNAL_e3dee308_4_k_cu_2330db52_34734cuda3std3__419piecewise_constructE,@object
	.size		_ZN39_INTERNAL_e3dee308_4_k_cu_2330db52_34734cuda3std3__419piecewise_constructE,(_ZN39_INTERNAL_e3dee308_4_k_cu_2330db52_34734cuda3std3__45__cpo4cendE - _ZN39_INTERNAL_e3dee308_4_k_cu_2330db52_34734cuda3std3__419piecewise_constructE)
_ZN39_INTERNAL_e3dee308_4_k_cu_2330db52_34734cuda3std3__419piecewise_constructE:
	.zero		1
	.type		_ZN39_INTERNAL_e3dee308_4_k_cu_2330db52_34734cuda3std3__45__cpo4cendE,@object
	.size		_ZN39_INTERNAL_e3dee308_4_k_cu_2330db52_34734cuda3std3__45__cpo4cendE,(_ZN39_INTERNAL_e3dee308_4_k_cu_2330db52_34734cuda3std6ranges3__45__cpo4swapE - _ZN39_INTERNAL_e3dee308_4_k_cu_2330db52_34734cuda3std3__45__cpo4cendE)
_ZN39_INTERNAL_e3dee308_4_k_cu_2330db52_34734cuda3std3__45__cpo4cendE:
	.zero		1
	.type		_ZN39_INTERNAL_e3dee308_4_k_cu_2330db52_34734cuda3std6ranges3__45__cpo4swapE,@object
	.size		_ZN39_INTERNAL_e3dee308_4_k_cu_2330db52_34734cuda3std6ranges3__45__cpo4swapE,(.L_7 - _ZN39_INTERNAL_e3dee308_4_k_cu_2330db52_34734cuda3std6ranges3__45__cpo4swapE)
_ZN39_INTERNAL_e3dee308_4_k_cu_2330db52_34734cuda3std6ranges3__45__cpo4swapE:
	.zero		1
.L_7:


//--------------------- .nv.constant0._ZN7cutlass13device_kernelINS_4conv6kernel13ConvUniversalINS1_16ConvProblemShapeILNS1_8OperatorE0ELi3EEENS1_10collective14CollectiveConvINS1_46MainloopSm90TmaGmmaWarpSpecializedImplicitGemmILS5_0ELi18ELi3EN4cute5tupleIJNSA_1CILi2EEENSC_ILi1EEESE_EEENS1_36KernelImplicitTmaWarpSpecializedSm90ELi1EEENSB_IJNSC_ILi64EEENSC_ILi128EEENSB_IJNSC_ILi32EEEEEEEEENS_6half_tESN_NSA_8TiledMMAINSA_8MMA_AtomIJNSA_4SM904GMMA26MMA_64x128x16_F32F16F16_SSILNSR_5MajorE0ELST_0ELNSR_7ScaleInE1ELSU_1EEEEEENSA_6LayoutINSB_IJSE_SE_SE_EEENSB_IJNSC_ILi0EEESZ_SZ_EEEEENSB_IJNSA_10UnderscoreES12_S12_EEEEENS7_6detail26Sm90ImplicitGemmTileTraitsINSA_20SM90_TMA_LOAD_IM2COLENSA_14ComposedLayoutINSA_7SwizzleILi2ELi4ELi3EEENSA_18smem_ptr_flag_bitsILi16EEENSX_INSB_IJNSB_IJNSC_ILi8EEES1D_EEENSB_IJSK_SE_EEENSB_IJSE_NSC_ILi18EEEEEEEEENSB_IJNSB_IJSK_NSC_ILi256EEEEEENSB_IJSE_SZ_EEENSB_IJSZ_NSC_ILi2048EEEEEEEEEEEEEvEENS16_INSA_23SM90_TMA_LOAD_MULTICASTENS18_IS1A_S1C_NSX_INSB_IJNSB_IJS1D_NSC_ILi16EEEEEES1F_S1H_EEENSB_IJS1K_S1L_NSB_IJSZ_NSC_ILi4096EEEEEEEEEEEEEvEEEENS_8epilogue10collective6detail29Sm90TmaWarpSpecializedAdapterINS24_15DefaultEpilogueISN_NSB_IJNSB_IJllllEEESE_SZ_EEES29_NS23_6thread17LinearCombinationISN_Li1EffLNS2A_9ScaleType4KindE0ELNS_15FloatRoundStyleE2ESN_EENS_4gemm15EpilogueDefaultEEEEEvvEEEEvNT_6ParamsE --------------------------
	.section	.nv.constant0._ZN7cutlass13device_kernelINS_4conv6kernel13ConvUniversalINS1_16ConvProblemShapeILNS1_8OperatorE0ELi3EEENS1_10collective14CollectiveConvINS1_46MainloopSm90TmaGmmaWarpSpecializedImplicitGemmILS5_0ELi18ELi3EN4cute5tupleIJNSA_1CILi2EEENSC_ILi1EEESE_EEENS1_36KernelImplicitTmaWarpSpecializedSm90ELi1EEENSB_IJNSC_ILi64EEENSC_ILi128EEENSB_IJNSC_ILi32EEEEEEEEENS_6half_tESN_NSA_8TiledMMAINSA_8MMA_AtomIJNSA_4SM904GMMA26MMA_64x128x16_F32F16F16_SSILNSR_5MajorE0ELST_0ELNSR_7ScaleInE1ELSU_1EEEEEENSA_6LayoutINSB_IJSE_SE_SE_EEENSB_IJNSC_ILi0EEESZ_SZ_EEEEENSB_IJNSA_10UnderscoreES12_S12_EEEEENS7_6detail26Sm90ImplicitGemmTileTraitsINSA_20SM90_TMA_LOAD_IM2COLENSA_14ComposedLayoutINSA_7SwizzleILi2ELi4ELi3EEENSA_18smem_ptr_flag_bitsILi16EEENSX_INSB_IJNSB_IJNSC_ILi8EEES1D_EEENSB_IJSK_SE_EEENSB_IJSE_NSC_ILi18EEEEEEEEENSB_IJNSB_IJSK_NSC_ILi256EEEEEENSB_IJSE_SZ_EEENSB_IJSZ_NSC_ILi2048EEEEEEEEEEEEEvEENS16_INSA_23SM90_TMA_LOAD_MULTICASTENS18_IS1A_S1C_NSX_INSB_IJNSB_IJS1D_NSC_ILi16EEEEEES1F_S1H_EEENSB_IJS1K_S1L_NSB_IJSZ_NSC_ILi4096EEEEEEEEEEEEEvEEEENS_8epilogue10collective6detail29Sm90TmaWarpSpecializedAdapterINS24_15DefaultEpilogueISN_NSB_IJNSB_IJllllEEESE_SZ_EEES29_NS23_6thread17LinearCombinationISN_Li1EffLNS2A_9ScaleType4KindE0ELNS_15FloatRoundStyleE2ESN_EENS_4gemm15EpilogueDefaultEEEEEvvEEEEvNT_6ParamsE,"a",@progbits
	.sectionflags	@""
	.align	4
.nv.constant0._ZN7cutlass13device_kernelINS_4conv6kernel13ConvUniversalINS1_16ConvProblemShapeILNS1_8OperatorE0ELi3EEENS1_10collective14CollectiveConvINS1_46MainloopSm90TmaGmmaWarpSpecializedImplicitGemmILS5_0ELi18ELi3EN4cute5tupleIJNSA_1CILi2EEENSC_ILi1EEESE_EEENS1_36KernelImplicitTmaWarpSpecializedSm90ELi1EEENSB_IJNSC_ILi64EEENSC_ILi128EEENSB_IJNSC_ILi32EEEEEEEEENS_6half_tESN_NSA_8TiledMMAINSA_8MMA_AtomIJNSA_4SM904GMMA26MMA_64x128x16_F32F16F16_SSILNSR_5MajorE0ELST_0ELNSR_7ScaleInE1ELSU_1EEEEEENSA_6LayoutINSB_IJSE_SE_SE_EEENSB_IJNSC_ILi0EEESZ_SZ_EEEEENSB_IJNSA_10UnderscoreES12_S12_EEEEENS7_6detail26Sm90ImplicitGemmTileTraitsINSA_20SM90_TMA_LOAD_IM2COLENSA_14ComposedLayoutINSA_7SwizzleILi2ELi4ELi3EEENSA_18smem_ptr_flag_bitsILi16EEENSX_INSB_IJNSB_IJNSC_ILi8EEES1D_EEENSB_IJSK_SE_EEENSB_IJSE_NSC_ILi18EEEEEEEEENSB_IJNSB_IJSK_NSC_ILi256EEEEEENSB_IJSE_SZ_EEENSB_IJSZ_NSC_ILi2048EEEEEEEEEEEEEvEENS16_INSA_23SM90_TMA_LOAD_MULTICASTENS18_IS1A_S1C_NSX_INSB_IJNSB_IJS1D_NSC_ILi16EEEEEES1F_S1H_EEENSB_IJS1K_S1L_NSB_IJSZ_NSC_ILi4096EEEEEEEEEEEEEvEEEENS_8epilogue10collective6detail29Sm90TmaWarpSpecializedAdapterINS24_15DefaultEpilogueISN_NSB_IJNSB_IJllllEEESE_SZ_EEES29_NS23_6thread17LinearCombinationISN_Li1EffLNS2A_9ScaleType4KindE0ELNS_15FloatRoundStyleE2ESN_EENS_4gemm15EpilogueDefaultEEEEEvvEEEEvNT_6ParamsE:
	.zero		1664


//--------------------- SYMBOLS --------------------------

	.type		.nv.reservedSmem.offset0,@object
	.size		.nv.reservedSmem.offset0,0x4
